//
// Generated by NVIDIA NVVM Compiler
//
// Compiler Build ID: CL-36424714
// Cuda compilation tools, release 13.0, V13.0.88
// Based on NVVM 20.0.0
//

.version 9.0
.target sm_100
.address_size 64

	// .globl	_Z15gpu_monte_carloPfP17curandStateXORWOW
.global .align 4 .b8 precalc_xorwow_matrix[102400];
.global .align 4 .b8 precalc_xorwow_offset_matrix[102400];
.global .align 4 .b8 mrg32k3aM1[2304];
.global .align 4 .b8 mrg32k3aM2[2304];
.global .align 4 .b8 mrg32k3aM1SubSeq[2016];
.global .align 4 .b8 mrg32k3aM2SubSeq[2016];
.global .align 4 .b8 mrg32k3aM1Seq[2304];
.global .align 4 .b8 mrg32k3aM2Seq[2304];
.const .align 8 .b8 __cr_lgamma_table[72];

.visible .entry _Z15gpu_monte_carloPfP17curandStateXORWOW(
	.param .u64 .ptr .align 1 _Z15gpu_monte_carloPfP17curandStateXORWOW_param_0,
	.param .u64 .ptr .align 1 _Z15gpu_monte_carloPfP17curandStateXORWOW_param_1
)
{
	.reg .pred 	%p<26>;
	.reg .b32 	%r<541>;
	.reg .b32 	%f<42>;
	.reg .b64 	%rd<29>;

	ld.param.u64 	%rd12, [_Z15gpu_monte_carloPfP17curandStateXORWOW_param_0];
	ld.param.u64 	%rd13, [_Z15gpu_monte_carloPfP17curandStateXORWOW_param_1];
	cvta.to.global.u64 	%rd14, %rd13;
	mov.u32 	%r222, %tid.x;
	mov.u32 	%r223, %ntid.x;
	mov.u32 	%r224, %ctaid.x;
	mad.lo.s32 	%r225, %r223, %r224, %r222;
	cvt.u64.u32 	%rd1, %r225;
	mul.wide.u32 	%rd15, %r225, 48;
	add.s64 	%rd2, %rd14, %rd15;
	mov.b32 	%r443, 1593684748;
	mov.b32 	%r226, 832094735;
	st.global.v2.u32 	[%rd2], {%r226, %r443};
	mov.b32 	%r441, -123459836;
	mov.b32 	%r442, 1111207954;
	st.global.v2.u32 	[%rd2+8], {%r442, %r441};
	mov.b32 	%r439, 1476011280;
	mov.b32 	%r440, -589760388;
	st.global.v2.u32 	[%rd2+16], {%r440, %r439};
	setp.eq.s32 	%p1, %r225, 0;
	@%p1 bra 	$L__BB0_42;
	mov.b32 	%r425, 0;
	mov.b32 	%r443, 1593684748;
	mov.b32 	%r442, 1111207954;
	mov.b32 	%r441, -123459836;
	mov.b32 	%r440, -589760388;
	mov.b32 	%r439, 1476011280;
	mov.u64 	%rd26, %rd1;
$L__BB0_2:
	and.b64  	%rd4, %rd26, 3;
	setp.eq.s64 	%p2, %rd4, 0;
	@%p2 bra 	$L__BB0_41;
	mul.wide.u32 	%rd16, %r425, 3200;
	mov.u64 	%rd17, precalc_xorwow_matrix;
	add.s64 	%rd5, %rd17, %rd16;
	cvt.u32.u64 	%r7, %rd4;
	mov.b32 	%r426, 0;
$L__BB0_4:
	mov.b32 	%r439, 0;
	mov.u32 	%r440, %r439;
	mov.u32 	%r441, %r439;
	mov.u32 	%r442, %r439;
	mov.u32 	%r443, %r439;
	mov.u32 	%r432, %r439;
$L__BB0_5:
	mul.wide.u32 	%rd18, %r432, 4;
	add.s64 	%rd19, %rd2, %rd18;
	ld.global.u32 	%r15, [%rd19+4];
	shl.b32 	%r16, %r432, 5;
	mov.b32 	%r438, 0;
$L__BB0_6:
	.pragma "nounroll";
	shr.u32 	%r236, %r15, %r438;
	and.b32  	%r237, %r236, 1;
	setp.eq.b32 	%p3, %r237, 1;
	not.pred 	%p4, %p3;
	add.s32 	%r238, %r16, %r438;
	mul.lo.s32 	%r239, %r238, 5;
	mul.wide.u32 	%rd20, %r239, 4;
	add.s64 	%rd6, %rd5, %rd20;
	@%p4 bra 	$L__BB0_8;
	ld.global.u32 	%r240, [%rd6];
	xor.b32  	%r443, %r443, %r240;
	ld.global.u32 	%r241, [%rd6+4];
	xor.b32  	%r442, %r442, %r241;
	ld.global.u32 	%r242, [%rd6+8];
	xor.b32  	%r441, %r441, %r242;
	ld.global.u32 	%r243, [%rd6+12];
	xor.b32  	%r440, %r440, %r243;
	ld.global.u32 	%r244, [%rd6+16];
	xor.b32  	%r439, %r439, %r244;
$L__BB0_8:
	and.b32  	%r246, %r236, 2;
	setp.eq.s32 	%p5, %r246, 0;
	@%p5 bra 	$L__BB0_10;
	ld.global.u32 	%r247, [%rd6+20];
	xor.b32  	%r443, %r443, %r247;
	ld.global.u32 	%r248, [%rd6+24];
	xor.b32  	%r442, %r442, %r248;
	ld.global.u32 	%r249, [%rd6+28];
	xor.b32  	%r441, %r441, %r249;
	ld.global.u32 	%r250, [%rd6+32];
	xor.b32  	%r440, %r440, %r250;
	ld.global.u32 	%r251, [%rd6+36];
	xor.b32  	%r439, %r439, %r251;
$L__BB0_10:
	and.b32  	%r253, %r236, 4;
	setp.eq.s32 	%p6, %r253, 0;
	@%p6 bra 	$L__BB0_12;
	ld.global.u32 	%r254, [%rd6+40];
	xor.b32  	%r443, %r443, %r254;
	ld.global.u32 	%r255, [%rd6+44];
	xor.b32  	%r442, %r442, %r255;
	ld.global.u32 	%r256, [%rd6+48];
	xor.b32  	%r441, %r441, %r256;
	ld.global.u32 	%r257, [%rd6+52];
	xor.b32  	%r440, %r440, %r257;
	ld.global.u32 	%r258, [%rd6+56];
	xor.b32  	%r439, %r439, %r258;
$L__BB0_12:
	and.b32  	%r260, %r236, 8;
	setp.eq.s32 	%p7, %r260, 0;
	@%p7 bra 	$L__BB0_14;
	ld.global.u32 	%r261, [%rd6+60];
	xor.b32  	%r443, %r443, %r261;
	ld.global.u32 	%r262, [%rd6+64];
	xor.b32  	%r442, %r442, %r262;
	ld.global.u32 	%r263, [%rd6+68];
	xor.b32  	%r441, %r441, %r263;
	ld.global.u32 	%r264, [%rd6+72];
	xor.b32  	%r440, %r440, %r264;
	ld.global.u32 	%r265, [%rd6+76];
	xor.b32  	%r439, %r439, %r265;
$L__BB0_14:
	and.b32  	%r267, %r236, 16;
	setp.eq.s32 	%p8, %r267, 0;
	@%p8 bra 	$L__BB0_16;
	ld.global.u32 	%r268, [%rd6+80];
	xor.b32  	%r443, %r443, %r268;
	ld.global.u32 	%r269, [%rd6+84];
	xor.b32  	%r442, %r442, %r269;
	ld.global.u32 	%r270, [%rd6+88];
	xor.b32  	%r441, %r441, %r270;
	ld.global.u32 	%r271, [%rd6+92];
	xor.b32  	%r440, %r440, %r271;
	ld.global.u32 	%r272, [%rd6+96];
	xor.b32  	%r439, %r439, %r272;
$L__BB0_16:
	and.b32  	%r274, %r236, 32;
	setp.eq.s32 	%p9, %r274, 0;
	@%p9 bra 	$L__BB0_18;
	ld.global.u32 	%r275, [%rd6+100];
	xor.b32  	%r443, %r443, %r275;
	ld.global.u32 	%r276, [%rd6+104];
	xor.b32  	%r442, %r442, %r276;
	ld.global.u32 	%r277, [%rd6+108];
	xor.b32  	%r441, %r441, %r277;
	ld.global.u32 	%r278, [%rd6+112];
	xor.b32  	%r440, %r440, %r278;
	ld.global.u32 	%r279, [%rd6+116];
	xor.b32  	%r439, %r439, %r279;
$L__BB0_18:
	and.b32  	%r281, %r236, 64;
	setp.eq.s32 	%p10, %r281, 0;
	@%p10 bra 	$L__BB0_20;
	ld.global.u32 	%r282, [%rd6+120];
	xor.b32  	%r443, %r443, %r282;
	ld.global.u32 	%r283, [%rd6+124];
	xor.b32  	%r442, %r442, %r283;
	ld.global.u32 	%r284, [%rd6+128];
	xor.b32  	%r441, %r441, %r284;
	ld.global.u32 	%r285, [%rd6+132];
	xor.b32  	%r440, %r440, %r285;
	ld.global.u32 	%r286, [%rd6+136];
	xor.b32  	%r439, %r439, %r286;
$L__BB0_20:
	and.b32  	%r288, %r236, 128;
	setp.eq.s32 	%p11, %r288, 0;
	@%p11 bra 	$L__BB0_22;
	ld.global.u32 	%r289, [%rd6+140];
	xor.b32  	%r443, %r443, %r289;
	ld.global.u32 	%r290, [%rd6+144];
	xor.b32  	%r442, %r442, %r290;
	ld.global.u32 	%r291, [%rd6+148];
	xor.b32  	%r441, %r441, %r291;
	ld.global.u32 	%r292, [%rd6+152];
	xor.b32  	%r440, %r440, %r292;
	ld.global.u32 	%r293, [%rd6+156];
	xor.b32  	%r439, %r439, %r293;
$L__BB0_22:
	and.b32  	%r295, %r236, 256;
	setp.eq.s32 	%p12, %r295, 0;
	@%p12 bra 	$L__BB0_24;
	ld.global.u32 	%r296, [%rd6+160];
	xor.b32  	%r443, %r443, %r296;
	ld.global.u32 	%r297, [%rd6+164];
	xor.b32  	%r442, %r442, %r297;
	ld.global.u32 	%r298, [%rd6+168];
	xor.b32  	%r441, %r441, %r298;
	ld.global.u32 	%r299, [%rd6+172];
	xor.b32  	%r440, %r440, %r299;
	ld.global.u32 	%r300, [%rd6+176];
	xor.b32  	%r439, %r439, %r300;
$L__BB0_24:
	and.b32  	%r302, %r236, 512;
	setp.eq.s32 	%p13, %r302, 0;
	@%p13 bra 	$L__BB0_26;
	ld.global.u32 	%r303, [%rd6+180];
	xor.b32  	%r443, %r443, %r303;
	ld.global.u32 	%r304, [%rd6+184];
	xor.b32  	%r442, %r442, %r304;
	ld.global.u32 	%r305, [%rd6+188];
	xor.b32  	%r441, %r441, %r305;
	ld.global.u32 	%r306, [%rd6+192];
	xor.b32  	%r440, %r440, %r306;
	ld.global.u32 	%r307, [%rd6+196];
	xor.b32  	%r439, %r439, %r307;
$L__BB0_26:
	and.b32  	%r309, %r236, 1024;
	setp.eq.s32 	%p14, %r309, 0;
	@%p14 bra 	$L__BB0_28;
	ld.global.u32 	%r310, [%rd6+200];
	xor.b32  	%r443, %r443, %r310;
	ld.global.u32 	%r311, [%rd6+204];
	xor.b32  	%r442, %r442, %r311;
	ld.global.u32 	%r312, [%rd6+208];
	xor.b32  	%r441, %r441, %r312;
	ld.global.u32 	%r313, [%rd6+212];
	xor.b32  	%r440, %r440, %r313;
	ld.global.u32 	%r314, [%rd6+216];
	xor.b32  	%r439, %r439, %r314;
$L__BB0_28:
	and.b32  	%r316, %r236, 2048;
	setp.eq.s32 	%p15, %r316, 0;
	@%p15 bra 	$L__BB0_30;
	ld.global.u32 	%r317, [%rd6+220];
	xor.b32  	%r443, %r443, %r317;
	ld.global.u32 	%r318, [%rd6+224];
	xor.b32  	%r442, %r442, %r318;
	ld.global.u32 	%r319, [%rd6+228];
	xor.b32  	%r441, %r441, %r319;
	ld.global.u32 	%r320, [%rd6+232];
	xor.b32  	%r440, %r440, %r320;
	ld.global.u32 	%r321, [%rd6+236];
	xor.b32  	%r439, %r439, %r321;
$L__BB0_30:
	and.b32  	%r323, %r236, 4096;
	setp.eq.s32 	%p16, %r323, 0;
	@%p16 bra 	$L__BB0_32;
	ld.global.u32 	%r324, [%rd6+240];
	xor.b32  	%r443, %r443, %r324;
	ld.global.u32 	%r325, [%rd6+244];
	xor.b32  	%r442, %r442, %r325;
	ld.global.u32 	%r326, [%rd6+248];
	xor.b32  	%r441, %r441, %r326;
	ld.global.u32 	%r327, [%rd6+252];
	xor.b32  	%r440, %r440, %r327;
	ld.global.u32 	%r328, [%rd6+256];
	xor.b32  	%r439, %r439, %r328;
$L__BB0_32:
	and.b32  	%r330, %r236, 8192;
	setp.eq.s32 	%p17, %r330, 0;
	@%p17 bra 	$L__BB0_34;
	ld.global.u32 	%r331, [%rd6+260];
	xor.b32  	%r443, %r443, %r331;
	ld.global.u32 	%r332, [%rd6+264];
	xor.b32  	%r442, %r442, %r332;
	ld.global.u32 	%r333, [%rd6+268];
	xor.b32  	%r441, %r441, %r333;
	ld.global.u32 	%r334, [%rd6+272];
	xor.b32  	%r440, %r440, %r334;
	ld.global.u32 	%r335, [%rd6+276];
	xor.b32  	%r439, %r439, %r335;
$L__BB0_34:
	and.b32  	%r337, %r236, 16384;
	setp.eq.s32 	%p18, %r337, 0;
	@%p18 bra 	$L__BB0_36;
	ld.global.u32 	%r338, [%rd6+280];
	xor.b32  	%r443, %r443, %r338;
	ld.global.u32 	%r339, [%rd6+284];
	xor.b32  	%r442, %r442, %r339;
	ld.global.u32 	%r340, [%rd6+288];
	xor.b32  	%r441, %r441, %r340;
	ld.global.u32 	%r341, [%rd6+292];
	xor.b32  	%r440, %r440, %r341;
	ld.global.u32 	%r342, [%rd6+296];
	xor.b32  	%r439, %r439, %r342;
$L__BB0_36:
	and.b32  	%r344, %r236, 32768;
	setp.eq.s32 	%p19, %r344, 0;
	@%p19 bra 	$L__BB0_38;
	ld.global.u32 	%r345, [%rd6+300];
	xor.b32  	%r443, %r443, %r345;
	ld.global.u32 	%r346, [%rd6+304];
	xor.b32  	%r442, %r442, %r346;
	ld.global.u32 	%r347, [%rd6+308];
	xor.b32  	%r441, %r441, %r347;
	ld.global.u32 	%r348, [%rd6+312];
	xor.b32  	%r440, %r440, %r348;
	ld.global.u32 	%r349, [%rd6+316];
	xor.b32  	%r439, %r439, %r349;
$L__BB0_38:
	add.s32 	%r438, %r438, 16;
	setp.ne.s32 	%p20, %r438, 32;
	@%p20 bra 	$L__BB0_6;
	mad.lo.s32 	%r350, %r432, -31, %r16;
	add.s32 	%r432, %r350, 1;
	setp.ne.s32 	%p21, %r432, 5;
	@%p21 bra 	$L__BB0_5;
	st.global.u32 	[%rd2+4], %r443;
	st.global.u32 	[%rd2+8], %r442;
	st.global.u32 	[%rd2+12], %r441;
	st.global.u32 	[%rd2+16], %r440;
	st.global.u32 	[%rd2+20], %r439;
	add.s32 	%r426, %r426, 1;
	setp.lt.u32 	%p22, %r426, %r7;
	@%p22 bra 	$L__BB0_4;
$L__BB0_41:
	shr.u64 	%rd7, %rd26, 2;
	add.s32 	%r425, %r425, 1;
	setp.gt.u64 	%p23, %rd26, 3;
	mov.u64 	%rd26, %rd7;
	@%p23 bra 	$L__BB0_2;
$L__BB0_42:
	mov.b32 	%r352, 0;
	st.global.v2.u32 	[%rd2+24], {%r352, %r352};
	st.global.u32 	[%rd2+32], %r352;
	mov.b64 	%rd27, 0;
	st.global.u64 	[%rd2+40], %rd27;
	mov.f32 	%f40, 0f00000000;
	mov.b32 	%r529, 832094735;
$L__BB0_43:
	add.s32 	%r535, %r529, 1449748;
	mov.f32 	%f41, 0f00000000;
	mov.b64 	%rd28, 1000;
$L__BB0_44:
	shr.u32 	%r353, %r443, 2;
	xor.b32  	%r354, %r353, %r443;
	shl.b32 	%r355, %r439, 4;
	shl.b32 	%r356, %r354, 1;
	xor.b32  	%r357, %r356, %r355;
	xor.b32  	%r358, %r357, %r354;
	xor.b32  	%r359, %r358, %r439;
	add.s32 	%r360, %r535, %r359;
	add.s32 	%r361, %r360, -1087311;
	cvt.rn.f32.u32 	%f7, %r361;
	fma.rn.f32 	%f8, %f7, 0f2F800000, 0f2F000000;
	mul.f32 	%f9, %f8, 0f40A00000;
	shr.u32 	%r362, %r442, 2;
	xor.b32  	%r363, %r362, %r442;
	shl.b32 	%r364, %r359, 4;
	shl.b32 	%r365, %r363, 1;
	xor.b32  	%r366, %r365, %r364;
	xor.b32  	%r367, %r366, %r363;
	xor.b32  	%r368, %r367, %r359;
	add.s32 	%r369, %r535, %r368;
	add.s32 	%r370, %r369, -724874;
	cvt.rn.f32.u32 	%f10, %r370;
	fma.rn.f32 	%f11, %f10, 0f2F800000, 0f2F000000;
	mul.f32 	%f12, %f11, 0f40A00000;
	fma.rn.f32 	%f13, %f9, 0f40000000, %f12;
	add.f32 	%f14, %f41, %f13;
	shr.u32 	%r371, %r441, 2;
	xor.b32  	%r372, %r371, %r441;
	shl.b32 	%r373, %r368, 4;
	shl.b32 	%r374, %r372, 1;
	xor.b32  	%r375, %r374, %r373;
	xor.b32  	%r376, %r375, %r372;
	xor.b32  	%r377, %r376, %r368;
	add.s32 	%r378, %r535, %r377;
	add.s32 	%r379, %r378, -362437;
	cvt.rn.f32.u32 	%f15, %r379;
	fma.rn.f32 	%f16, %f15, 0f2F800000, 0f2F000000;
	mul.f32 	%f17, %f16, 0f40A00000;
	shr.u32 	%r380, %r440, 2;
	xor.b32  	%r381, %r380, %r440;
	shl.b32 	%r382, %r377, 4;
	shl.b32 	%r383, %r381, 1;
	xor.b32  	%r384, %r383, %r382;
	xor.b32  	%r385, %r384, %r381;
	xor.b32  	%r443, %r385, %r377;
	shr.u32 	%r386, %r439, 2;
	xor.b32  	%r387, %r386, %r439;
	shl.b32 	%r388, %r443, 4;
	shl.b32 	%r389, %r387, 1;
	xor.b32  	%r390, %r389, %r388;
	xor.b32  	%r391, %r390, %r387;
	xor.b32  	%r442, %r391, %r443;
	shr.u32 	%r392, %r359, 2;
	xor.b32  	%r393, %r392, %r359;
	shl.b32 	%r394, %r442, 4;
	shl.b32 	%r395, %r393, 1;
	xor.b32  	%r396, %r395, %r394;
	xor.b32  	%r397, %r396, %r393;
	xor.b32  	%r441, %r397, %r442;
	shr.u32 	%r398, %r368, 2;
	xor.b32  	%r399, %r398, %r368;
	shl.b32 	%r400, %r441, 4;
	shl.b32 	%r401, %r399, 1;
	xor.b32  	%r402, %r401, %r400;
	xor.b32  	%r403, %r402, %r399;
	xor.b32  	%r440, %r403, %r441;
	shr.u32 	%r404, %r377, 2;
	xor.b32  	%r405, %r404, %r377;
	shl.b32 	%r406, %r440, 4;
	shl.b32 	%r407, %r405, 1;
	xor.b32  	%r408, %r407, %r406;
	xor.b32  	%r409, %r408, %r405;
	xor.b32  	%r439, %r409, %r440;
	add.s32 	%r410, %r535, %r439;
	add.s32 	%r411, %r443, %r535;
	cvt.rn.f32.u32 	%f18, %r411;
	fma.rn.f32 	%f19, %f18, 0f2F800000, 0f2F000000;
	mul.f32 	%f20, %f19, 0f40A00000;
	fma.rn.f32 	%f21, %f17, 0f40000000, %f20;
	add.f32 	%f22, %f14, %f21;
	add.s32 	%r412, %r535, %r442;
	add.s32 	%r413, %r412, 362437;
	cvt.rn.f32.u32 	%f23, %r413;
	fma.rn.f32 	%f24, %f23, 0f2F800000, 0f2F000000;
	mul.f32 	%f25, %f24, 0f40A00000;
	add.s32 	%r414, %r535, %r441;
	add.s32 	%r415, %r414, 724874;
	cvt.rn.f32.u32 	%f26, %r415;
	fma.rn.f32 	%f27, %f26, 0f2F800000, 0f2F000000;
	mul.f32 	%f28, %f27, 0f40A00000;
	fma.rn.f32 	%f29, %f25, 0f40000000, %f28;
	add.f32 	%f30, %f22, %f29;
	add.s32 	%r416, %r535, %r440;
	add.s32 	%r417, %r416, 1087311;
	cvt.rn.f32.u32 	%f31, %r417;
	fma.rn.f32 	%f32, %f31, 0f2F800000, 0f2F000000;
	mul.f32 	%f33, %f32, 0f40A00000;
	add.s32 	%r418, %r410, 1449748;
	cvt.rn.f32.u32 	%f34, %r418;
	fma.rn.f32 	%f35, %f34, 0f2F800000, 0f2F000000;
	mul.f32 	%f36, %f35, 0f40A00000;
	fma.rn.f32 	%f37, %f33, 0f40000000, %f36;
	add.f32 	%f41, %f30, %f37;
	add.s32 	%r535, %r535, 2899496;
	add.s64 	%rd28, %rd28, -4;
	setp.ne.s64 	%p24, %rd28, 0;
	@%p24 bra 	$L__BB0_44;
	div.rn.f32 	%f38, %f41, 0f447A0000;
	add.f32 	%f40, %f40, %f38;
	add.s64 	%rd27, %rd27, 1;
	setp.ne.s64 	%p25, %rd27, 512;
	add.s32 	%r529, %r529, 724874000;
	@%p25 bra 	$L__BB0_43;
	st.global.v2.u32 	[%rd2+8], {%r442, %r441};
	st.global.v2.u32 	[%rd2+16], {%r440, %r439};
	mov.b32 	%r419, -1694572017;
	st.global.v2.u32 	[%rd2], {%r419, %r443};
	cvta.to.global.u64 	%rd23, %rd12;
	mul.f32 	%f39, %f40, 0f3D480000;
	shl.b64 	%rd24, %rd1, 2;
	add.s64 	%rd25, %rd23, %rd24;
	st.global.f32 	[%rd25], %f39;
	ret;

}


// ===== COMPILED SASS (sm_100) =====

	.target	sm_100

	.elftype	@"ET_EXEC"


//--------------------- .note.nv.tkinfo           --------------------------
	.section	.note.nv.tkinfo,"",@"SHT_NOTE"
	.sectionflags	@"SHF_NOTE_NV_TKINFO"
	.tkinfo
        /*0018*/ 	.word	0x00000002
        /*0030*/ 	.string	""
        /*0030*/ 	.string	"ptxas"
        /*0030*/ 	.string	"Cuda compilation tools, release 13.0, V13.0.88"
        /*0030*/ 	.string	"Build cuda_13.0.r13.0/compiler.36424714_0"
        /*0030*/ 	.string	"-arch sm_100 -m 64 "



//--------------------- .note.nv.cuinfo           --------------------------
	.section	.note.nv.cuinfo,"",@"SHT_NOTE"
	.sectionflags	@"SHF_NOTE_NV_CUINFO"
        /*0018*/ 	.short	0x0002
        /*001a*/ 	.short	0x0064
        /*001c*/ 	.short	0x0082
	.zero		2


//--------------------- .nv.info                  --------------------------
	.section	.nv.info,"",@"SHT_CUDA_INFO"
	.align	4


	//----- nvinfo : EIATTR_REGCOUNT
	.align		4
        /*0000*/ 	.byte	0x04, 0x2f
        /*0002*/ 	.short	(.L_10 - .L_9)
	.align		4
.L_9:
        /*0004*/ 	.word	index@(_Z15gpu_monte_carloPfP17curandStateXORWOW)
        /*0008*/ 	.word	0x0000001f


	//----- nvinfo : EIATTR_FRAME_SIZE
	.align		4
.L_10:
        /*000c*/ 	.byte	0x04, 0x11
        /*000e*/ 	.short	(.L_12 - .L_11)
	.align		4
.L_11:
        /*0010*/ 	.word	index@($__internal_0_$__cuda_sm3x_div_rn_noftz_f32_slowpath)
        /*0014*/ 	.word	0x00000000


	//----- nvinfo : EIATTR_FRAME_SIZE
	.align		4
.L_12:
        /*0018*/ 	.byte	0x04, 0x11
        /*001a*/ 	.short	(.L_14 - .L_13)
	.align		4
.L_13:
        /*001c*/ 	.word	index@(_Z15gpu_monte_carloPfP17curandStateXORWOW)
        /*0020*/ 	.word	0x00000000


	//----- nvinfo : EIATTR_MIN_STACK_SIZE
	.align		4
.L_14:
        /*0024*/ 	.byte	0x04, 0x12
        /*0026*/ 	.short	(.L_16 - .L_15)
	.align		4
.L_15:
        /*0028*/ 	.word	index@(_Z15gpu_monte_carloPfP17curandStateXORWOW)
        /*002c*/ 	.word	0x00000000
.L_16:


//--------------------- .nv.compat                --------------------------
	.section	.nv.compat,"",@"SHT_CUDA_COMPAT_INFO"
	.align	4
        /*0000*/ 	.byte	0x02, 0x09, 0x00, 0x00, 0x02, 0x02, 0x01, 0x00, 0x02, 0x05, 0x05, 0x00, 0x03, 0x07, 0x01, 0x01
        /*0010*/ 	.byte	0x02, 0x03, 0x00, 0x00, 0x02, 0x06, 0x01, 0x00, 0x04, 0x0b, 0x08, 0x00, 0x01, 0x00, 0x00, 0x00
        /*0020*/ 	.byte	0x00, 0x00, 0x00, 0x00


//--------------------- .nv.info._Z15gpu_monte_carloPfP17curandStateXORWOW --------------------------
	.section	.nv.info._Z15gpu_monte_carloPfP17curandStateXORWOW,"",@"SHT_CUDA_INFO"
	.sectionflags	@""
	.align	4


	//----- nvinfo : EIATTR_CUDA_API_VERSION
	.align		4
        /*0000*/ 	.byte	0x04, 0x37
        /*0002*/ 	.short	(.L_18 - .L_17)
.L_17:
        /*0004*/ 	.word	0x00000082


	//----- nvinfo : EIATTR_KPARAM_INFO
	.align		4
.L_18:
        /*0008*/ 	.byte	0x04, 0x17
        /*000a*/ 	.short	(.L_20 - .L_19)
.L_19:
        /*000c*/ 	.word	0x00000000
        /*0010*/ 	.short	0x0001
        /*0012*/ 	.short	0x0008
        /*0014*/ 	.byte	0x00, 0xf5, 0x21, 0x00


	//----- nvinfo : EIATTR_KPARAM_INFO
	.align		4
.L_20:
        /*0018*/ 	.byte	0x04, 0x17
        /*001a*/ 	.short	(.L_22 - .L_21)
.L_21:
        /*001c*/ 	.word	0x00000000
        /*0020*/ 	.short	0x0000
        /*0022*/ 	.short	0x0000
        /*0024*/ 	.byte	0x00, 0xf5, 0x21, 0x00


	//----- nvinfo : EIATTR_SPARSE_MMA_MASK
	.align		4
.L_22:
        /*0028*/ 	.byte	0x03, 0x50
        /*002a*/ 	.short	0x0000


	//----- nvinfo : EIATTR_MAXREG_COUNT
	.align		4
        /*002c*/ 	.byte	0x03, 0x1b
        /*002e*/ 	.short	0x00ff


	//----- nvinfo : EIATTR_MERCURY_ISA_VERSION
	.align		4
        /*0030*/ 	.byte	0x03, 0x5f
        /*0032*/ 	.short	0x0101


	//----- nvinfo : EIATTR_VRC_CTA_INIT_COUNT
	.align		4
        /*0034*/ 	.byte	0x02, 0x4a
	.zero		1
	.zero		1


	//----- nvinfo : EIATTR_EXIT_INSTR_OFFSETS
	.align		4
        /*0038*/ 	.byte	0x04, 0x1c
        /*003a*/ 	.short	(.L_24 - .L_23)


	//   ....[0]....
.L_23:
        /*003c*/ 	.word	0x000017f0


	//----- nvinfo : EIATTR_CRS_STACK_SIZE
	.align		4
.L_24:
        /*0040*/ 	.byte	0x04, 0x1e
        /*0042*/ 	.short	(.L_26 - .L_25)
.L_25:
        /*0044*/ 	.word	0x00000000


	//----- nvinfo : EIATTR_CBANK_PARAM_SIZE
	.align		4
.L_26:
        /*0048*/ 	.byte	0x03, 0x19
        /*004a*/ 	.short	0x0010


	//----- nvinfo : EIATTR_PARAM_CBANK
	.align		4
        /*004c*/ 	.byte	0x04, 0x0a
        /*004e*/ 	.short	(.L_28 - .L_27)
	.align		4
.L_27:
        /*0050*/ 	.word	index@(.nv.constant0._Z15gpu_monte_carloPfP17curandStateXORWOW)
        /*0054*/ 	.short	0x0380
        /*0056*/ 	.short	0x0010


	//----- nvinfo : EIATTR_SW_WAR
	.align		4
.L_28:
        /*0058*/ 	.byte	0x04, 0x36
        /*005a*/ 	.short	(.L_30 - .L_29)
.L_29:
        /*005c*/ 	.word	0x00000008
.L_30:


//--------------------- .nv.callgraph             --------------------------
	.section	.nv.callgraph,"",@"SHT_CUDA_CALLGRAPH"
	.align	4
	.sectionentsize	8
	.align		4
        /*0000*/ 	.word	0x00000000
	.align		4
        /*0004*/ 	.word	0xffffffff
	.align		4
        /*0008*/ 	.word	0x00000000
	.align		4
        /*000c*/ 	.word	0xfffffffe
	.align		4
        /*0010*/ 	.word	0x00000000
	.align		4
        /*0014*/ 	.word	0xfffffffd
	.align		4
        /*0018*/ 	.word	0x00000000
	.align		4
        /*001c*/ 	.word	0xfffffffc


//--------------------- .nv.constant4             --------------------------
	.section	.nv.constant4,"a",@progbits
	.align	8
	.align		8
.nv.constant4:
        /*0000*/ 	.dword	precalc_xorwow_matrix
	.align		8
        /*0008*/ 	.dword	precalc_xorwow_offset_matrix
	.align		8
        /*0010*/ 	.dword	mrg32k3aM1
	.align		8
        /*0018*/ 	.dword	mrg32k3aM2
	.align		8
        /*0020*/ 	.dword	mrg32k3aM1SubSeq
	.align		8
        /*0028*/ 	.dword	mrg32k3aM2SubSeq
	.align		8
        /*0030*/ 	.dword	mrg32k3aM1Seq
	.align		8
        /*0038*/ 	.dword	mrg32k3aM2Seq


//--------------------- .nv.constant3             --------------------------
	.section	.nv.constant3,"a",@progbits
	.align	8
.nv.constant3:
	.type		__cr_lgamma_table,@object
	.size		__cr_lgamma_table,(.L_8 - __cr_lgamma_table)
__cr_lgamma_table:
        /*0000*/ 	.byte	0x00, 0x00, 0x00, 0x00, 0x00, 0x00, 0x00, 0x00, 0x00, 0x00, 0x00, 0x00, 0x00, 0x00, 0x00, 0x00
        /*0010*/ 	.byte	0xef, 0x39, 0xfa, 0xfe, 0x42, 0x2e, 0xe6, 0x3f, 0x02, 0x20, 0x2a, 0xfa, 0x0b, 0xab, 0xfc, 0x3f
        /*0020*/ 	.byte	0xf9, 0x2c, 0x92, 0x7c, 0xa7, 0x6c, 0x09, 0x40, 0xc9, 0x79, 0x44, 0x3c, 0x64, 0x26, 0x13, 0x40
        /*0030*/ 	.byte	0xca, 0x01, 0xcf, 0x3a, 0x27, 0x51, 0x1a, 0x40, 0x30, 0xcc, 0x2d, 0xf3, 0xe1, 0x0c, 0x21, 0x40
        /*0040*/ 	.byte	0x0d, 0xb7, 0xfc, 0x82, 0x8e, 0x35, 0x25, 0x40
.L_8:


//--------------------- .text._Z15gpu_monte_carloPfP17curandStateXORWOW --------------------------
	.section	.text._Z15gpu_monte_carloPfP17curandStateXORWOW,"ax",@progbits
	.align	128
        .global         _Z15gpu_monte_carloPfP17curandStateXORWOW
        .type           _Z15gpu_monte_carloPfP17curandStateXORWOW,@function
        .size           _Z15gpu_monte_carloPfP17curandStateXORWOW,(.L_x_25 - _Z15gpu_monte_carloPfP17curandStateXORWOW)
        .other          _Z15gpu_monte_carloPfP17curandStateXORWOW,@"STO_CUDA_ENTRY STV_DEFAULT"
_Z15gpu_monte_carloPfP17curandStateXORWOW:
.text._Z15gpu_monte_carloPfP17curandStateXORWOW:
[----:B------:R-:W-:Y:S01]  /*0000*/  LDC R1, c[0x0][0x37c] ;  /* 0x0000df00ff017b82 */ /* 0x000fe20000000800 */
[----:B------:R-:W0:Y:S07]  /*0010*/  S2R R12, SR_TID.X ;  /* 0x00000000000c7919 */ /* 0x000e2e0000002100 */
[----:B------:R-:W1:Y:S01]  /*0020*/  LDC.64 R8, c[0x0][0x388] ;  /* 0x0000e200ff087b82 */ /* 0x000e620000000a00 */
[----:B------:R-:W0:Y:S01]  /*0030*/  LDCU UR4, c[0x0][0x360] ;  /* 0x00006c00ff0477ac */ /* 0x000e220008000800 */
[----:B------:R-:W-:Y:S01]  /*0040*/  IMAD.MOV.U32 R10, RZ, RZ, 0x3198c20f ;  /* 0x3198c20fff0a7424 */ /* 0x000fe200078e00ff */
[----:B------:R-:W0:Y:S01]  /*0050*/  S2R R3, SR_CTAID.X ;  /* 0x0000000000037919 */ /* 0x000e220000002500 */
[----:B------:R-:W-:Y:S01]  /*0060*/  IMAD.MOV.U32 R11, RZ, RZ, 0x5efdb30c ;  /* 0x5efdb30cff0b7424 */ /* 0x000fe200078e00ff */
[----:B------:R-:W2:Y:S01]  /*0070*/  LDCU.64 UR8, c[0x0][0x358] ;  /* 0x00006b00ff0877ac */ /* 0x000ea20008000a00 */
[----:B------:R-:W-:Y:S01]  /*0080*/  IMAD.MOV.U32 R14, RZ, RZ, 0x423bb012 ;  /* 0x423bb012ff0e7424 */ /* 0x000fe200078e00ff */
[----:B------:R-:W-:Y:S01]  /*0090*/  BSSY.RECONVERGENT B0, `(.L_x_0) ;  /* 0x00000ea000007945 */ /* 0x000fe20003800200 */
[----:B------:R-:W-:-:S02]  /*00a0*/  IMAD.MOV.U32 R15, RZ, RZ, -0x75bd8fc ;  /* 0xf8a42704ff0f7424 */ /* 0x000fc400078e00ff */
[----:B------:R-:W-:Y:S02]  /*00b0*/  IMAD.MOV.U32 R16, RZ, RZ, -0x23270784 ;  /* 0xdcd8f87cff107424 */ /* 0x000fe400078e00ff */
[----:B------:R-:W-:Y:S02]  /*00c0*/  IMAD.MOV.U32 R17, RZ, RZ, 0x57fa2510 ;  /* 0x57fa2510ff117424 */ /* 0x000fe400078e00ff */
[----:B------:R-:W-:Y:S02]  /*00d0*/  IMAD.MOV.U32 R7, RZ, RZ, 0x5efdb30c ;  /* 0x5efdb30cff077424 */ /* 0x000fe400078e00ff */
[----:B------:R-:W-:Y:S02]  /*00e0*/  IMAD.MOV.U32 R5, RZ, RZ, -0x75bd8fc ;  /* 0xf8a42704ff057424 */ /* 0x000fe400078e00ff */
[----:B------:R-:W-:Y:S02]  /*00f0*/  IMAD.MOV.U32 R4, RZ, RZ, 0x423bb012 ;  /* 0x423bb012ff047424 */ /* 0x000fe400078e00ff */
[----:B------:R-:W-:-:S02]  /*0100*/  IMAD.MOV.U32 R2, RZ, RZ, -0x23270784 ;  /* 0xdcd8f87cff027424 */ /* 0x000fc400078e00ff */
[----:B0-----:R-:W-:Y:S02]  /*0110*/  IMAD R12, R3, UR4, R12 ;  /* 0x00000004030c7c24 */ /* 0x001fe4000f8e020c */
[----:B------:R-:W-:Y:S02]  /*0120*/  IMAD.MOV.U32 R3, RZ, RZ, 0x57fa2510 ;  /* 0x57fa2510ff037424 */ /* 0x000fe400078e00ff */
[C---:B-1----:R-:W-:Y:S01]  /*0130*/  IMAD.WIDE.U32 R8, R12.reuse, 0x30, R8 ;  /* 0x000000300c087825 */ /* 0x042fe200078e0008 */
[----:B------:R-:W-:-:S04]  /*0140*/  ISETP.NE.AND P0, PT, R12, RZ, PT ;  /* 0x000000ff0c00720c */ /* 0x000fc80003f05270 */
[----:B--2---:R0:W-:Y:S04]  /*0150*/  STG.E.64 desc[UR8][R8.64], R10 ;  /* 0x0000000a08007986 */ /* 0x0041e8000c101b08 */
[----:B------:R0:W-:Y:S04]  /*0160*/  STG.E.64 desc[UR8][R8.64+0x8], R14 ;  /* 0x0000080e08007986 */ /* 0x0001e8000c101b08 */
[----:B------:R0:W-:Y:S01]  /*0170*/  STG.E.64 desc[UR8][R8.64+0x10], R16 ;  /* 0x0000101008007986 */ /* 0x0001e2000c101b08 */
[----:B------:R-:W-:Y:S05]  /*0180*/  @!P0 BRA `(.L_x_1) ;  /* 0x0000000c00688947 */ /* 0x000fea0003800000 */
[----:B------:R-:W-:Y:S02]  /*0190*/  IMAD.MOV.U32 R0, RZ, RZ, RZ ;  /* 0x000000ffff007224 */ /* 0x000fe400078e00ff */
[----:B------:R-:W-:Y:S02]  /*01a0*/  IMAD.MOV.U32 R6, RZ, RZ, R12 ;  /* 0x000000ffff067224 */ /* 0x000fe400078e000c */
[----:B------:R-:W-:Y:S02]  /*01b0*/  IMAD.MOV.U32 R13, RZ, RZ, RZ ;  /* 0x000000ffff0d7224 */ /* 0x000fe400078e00ff */
[----:B------:R-:W-:Y:S02]  /*01c0*/  IMAD.MOV.U32 R7, RZ, RZ, 0x5efdb30c ;  /* 0x5efdb30cff077424 */ /* 0x000fe400078e00ff */
[----:B------:R-:W-:Y:S02]  /*01d0*/  IMAD.MOV.U32 R4, RZ, RZ, 0x423bb012 ;  /* 0x423bb012ff047424 */ /* 0x000fe400078e00ff */
[----:B------:R-:W-:-:S02]  /*01e0*/  IMAD.MOV.U32 R5, RZ, RZ, -0x75bd8fc ;  /* 0xf8a42704ff057424 */ /* 0x000fc400078e00ff */
[----:B------:R-:W-:Y:S02]  /*01f0*/  IMAD.MOV.U32 R2, RZ, RZ, -0x23270784 ;  /* 0xdcd8f87cff027424 */ /* 0x000fe400078e00ff */
[----:B------:R-:W-:-:S07]  /*0200*/  IMAD.MOV.U32 R3, RZ, RZ, 0x57fa2510 ;  /* 0x57fa2510ff037424 */ /* 0x000fce00078e00ff */
.L_x_7:
[----:B0-----:R-:W-:Y:S01]  /*0210*/  LOP3.LUT R8, R6, 0x3, RZ, 0xc0, !PT ;  /* 0x0000000306087812 */ /* 0x001fe200078ec0ff */
[----:B------:R-:W-:Y:S03]  /*0220*/  BSSY.RECONVERGENT B1, `(.L_x_2) ;  /* 0x00000ca000017945 */ /* 0x000fe60003800200 */
[----:B------:R-:W-:-:S04]  /*0230*/  ISETP.NE.U32.AND P0, PT, R8, RZ, PT ;  /* 0x000000ff0800720c */ /* 0x000fc80003f05070 */
[----:B------:R-:W-:-:S13]  /*0240*/  ISETP.NE.AND.EX P0, PT, RZ, RZ, PT, P0 ;  /* 0x000000ffff00720c */ /* 0x000fda0003f05300 */
[----:B------:R-:W-:Y:S05]  /*0250*/  @!P0 BRA `(.L_x_3) ;  /* 0x0000000c00188947 */ /* 0x000fea0003800000 */
[----:B------:R-:W0:Y:S01]  /*0260*/  LDC.64 R8, c[0x4][RZ] ;  /* 0x01000000ff087b82 */ /* 0x000e220000000a00 */
[----:B------:R-:W-:Y:S02]  /*0270*/  IMAD.MOV.U32 R14, RZ, RZ, RZ ;  /* 0x000000ffff0e7224 */ /* 0x000fe400078e00ff */
[----:B0-----:R-:W-:-:S07]  /*0280*/  IMAD.WIDE.U32 R8, R0, 0xc80, R8 ;  /* 0x00000c8000087825 */ /* 0x001fce00078e0008 */
.L_x_6:
[----:B------:R-:W-:Y:S01]  /*0290*/  IMAD.MOV.U32 R15, RZ, RZ, RZ ;  /* 0x000000ffff0f7224 */ /* 0x000fe200078e00ff */
[----:B0-----:R-:W-:Y:S02]  /*02a0*/  CS2R R2, SRZ ;  /* 0x0000000000027805 */ /* 0x001fe4000001ff00 */
[----:B------:R-:W-:Y:S01]  /*02b0*/  CS2R R4, SRZ ;  /* 0x0000000000047805 */ /* 0x000fe2000001ff00 */
[----:B------:R-:W-:-:S07]  /*02c0*/  IMAD.MOV.U32 R7, RZ, RZ, RZ ;  /* 0x000000ffff077224 */ /* 0x000fce00078e00ff */
.L_x_5:
[----:B------:R-:W0:Y:S02]  /*02d0*/  LDC.64 R10, c[0x0][0x388] ;  /* 0x0000e200ff0a7b82 */ /* 0x000e240000000a00 */
[----:B0-----:R-:W-:-:S04]  /*02e0*/  IMAD.WIDE.U32 R10, R12, 0x30, R10 ;  /* 0x000000300c0a7825 */ /* 0x001fc800078e000a */
[----:B------:R-:W-:-:S05]  /*02f0*/  IMAD.WIDE.U32 R10, R15, 0x4, R10 ;  /* 0x000000040f0a7825 */ /* 0x000fca00078e000a */
[----:B------:R0:W5:Y:S01]  /*0300*/  LDG.E R16, desc[UR8][R10.64+0x4] ;  /* 0x000004080a107981 */ /* 0x000162000c1e1900 */
[----:B------:R-:W-:-:S07]  /*0310*/  IMAD.MOV.U32 R17, RZ, RZ, RZ ;  /* 0x000000ffff117224 */ /* 0x000fce00078e00ff */
.L_x_4:
[----:B-----5:R-:W-:Y:S01]  /*0320*/  SHF.R.U32.HI R23, RZ, R17, R16 ;  /* 0x00000011ff177219 */ /* 0x020fe20000011610 */
[----:B0-----:R-:W-:-:S03]  /*0330*/  IMAD.SHL.U32 R10, R15, 0x20, RZ ;  /* 0x000000200f0a7824 */ /* 0x001fc600078e00ff */
[----:B------:R-:W-:Y:S01]  /*0340*/  LOP3.LUT R11, R23, 0x1, RZ, 0xc0, !PT ;  /* 0x00000001170b7812 */ /* 0x000fe200078ec0ff */
[----:B------:R-:W-:-:S03]  /*0350*/  IMAD.IADD R10, R10, 0x1, R17 ;  /* 0x000000010a0a7824 */ /* 0x000fc600078e0211 */
[----:B------:R-:W-:Y:S01]  /*0360*/  ISETP.NE.U32.AND P0, PT, R11, 0x1, PT ;  /* 0x000000010b00780c */ /* 0x000fe20003f05070 */
[----:B------:R-:W-:-:S03]  /*0370*/  IMAD R11, R10, 0x5, RZ ;  /* 0x000000050a0b7824 */ /* 0x000fc600078e02ff */
[----:B------:R-:W-:Y:S01]  /*0380*/  R2P PR, R23, 0x7e ;  /* 0x0000007e17007804 */ /* 0x000fe20000000000 */
[----:B------:R-:W-:-:S08]  /*0390*/  IMAD.WIDE.U32 R10, R11, 0x4, R8 ;  /* 0x000000040b0a7825 */ /* 0x000fd000078e0008 */
[----:B------:R-:W2:Y:S04]  /*03a0*/  @!P0 LDG.E R20, desc[UR8][R10.64+0x10] ;  /* 0x000010080a148981 */ /* 0x000ea8000c1e1900 */
[----:B------:R-:W3:Y:S04]  /*03b0*/  @P1 LDG.E R22, desc[UR8][R10.64+0x24] ;  /* 0x000024080a161981 */ /* 0x000ee8000c1e1900 */
[----:B------:R-:W4:Y:S04]  /*03c0*/  @P2 LDG.E R24, desc[UR8][R10.64+0x38] ;  /* 0x000038080a182981 */ /* 0x000f28000c1e1900 */
[----:B------:R-:W4:Y:S04]  /*03d0*/  @P3 LDG.E R26, desc[UR8][R10.64+0x4c] ;  /* 0x00004c080a1a3981 */ /* 0x000f28000c1e1900 */
[----:B------:R-:W4:Y:S04]  /*03e0*/  @P4 LDG.E R28, desc[UR8][R10.64+0x60] ;  /* 0x000060080a1c4981 */ /* 0x000f28000c1e1900 */
[----:B------:R-:W4:Y:S04]  /*03f0*/  @!P0 LDG.E R18, desc[UR8][R10.64] ;  /* 0x000000080a128981 */ /* 0x000f28000c1e1900 */
[----:B------:R-:W4:Y:S04]  /*0400*/  @!P0 LDG.E R19, desc[UR8][R10.64+0x4] ;  /* 0x000004080a138981 */ /* 0x000f28000c1e1900 */
[----:B------:R-:W4:Y:S04]  /*0410*/  @P5 LDG.E R21, desc[UR8][R10.64+0x74] ;  /* 0x000074080a155981 */ /* 0x000f28000c1e1900 */
[----:B------:R-:W4:Y:S04]  /*0420*/  @P1 LDG.E R25, desc[UR8][R10.64+0x20] ;  /* 0x000020080a191981 */ /* 0x000f28000c1e1900 */
[----:B------:R-:W4:Y:S01]  /*0430*/  @P3 LDG.E R27, desc[UR8][R10.64+0x48] ;  /* 0x000048080a1b3981 */ /* 0x000f22000c1e1900 */
[----:B--2---:R-:W-:-:S03]  /*0440*/  @!P0 LOP3.LUT R3, R3, R20, RZ, 0x3c, !PT ;  /* 0x0000001403038212 */ /* 0x004fc600078e3cff */
[----:B------:R-:W2:Y:S01]  /*0450*/  @P1 LDG.E R20, desc[UR8][R10.64+0x14] ;  /* 0x000014080a141981 */ /* 0x000ea2000c1e1900 */
[----:B---3--:R-:W-:-:S03]  /*0460*/  @P1 LOP3.LUT R3, R3, R22, RZ, 0x3c, !PT ;  /* 0x0000001603031212 */ /* 0x008fc600078e3cff */
[----:B------:R-:W3:Y:S01]  /*0470*/  @P1 LDG.E R22, desc[UR8][R10.64+0x1c] ;  /* 0x00001c080a161981 */ /* 0x000ee2000c1e1900 */
[----:B----4-:R-:W-:-:S03]  /*0480*/  @P2 LOP3.LUT R3, R3, R24, RZ, 0x3c, !PT ;  /* 0x0000001803032212 */ /* 0x010fc600078e3cff */
[----:B------:R-:W4:Y:S01]  /*0490*/  @P2 LDG.E R24, desc[UR8][R10.64+0x28] ;  /* 0x000028080a182981 */ /* 0x000f22000c1e1900 */
[----:B------:R-:W-:-:S03]  /*04a0*/  @P3 LOP3.LUT R3, R3, R26, RZ, 0x3c, !PT ;  /* 0x0000001a03033212 */ /* 0x000fc600078e3cff */
[----:B------:R-:W3:Y:S01]  /*04b0*/  @P6 LDG.E R26, desc[UR8][R10.64+0x88] ;  /* 0x000088080a1a6981 */ /* 0x000ee2000c1e1900 */
[----:B------:R-:W-:Y:S02]  /*04c0*/  @P4 LOP3.LUT R3, R3, R28, RZ, 0x3c, !PT ;  /* 0x0000001c03034212 */ /* 0x000fe400078e3cff */
[----:B------:R-:W-:Y:S02]  /*04d0*/  @!P0 LOP3.LUT R7, R7, R18, RZ, 0x3c, !PT ;  /* 0x0000001207078212 */ /* 0x000fe400078e3cff */
[----:B------:R-:W3:Y:S01]  /*04e0*/  @!P0 LDG.E R18, desc[UR8][R10.64+0x8] ;  /* 0x000008080a128981 */ /* 0x000ee2000c1e1900 */
[----:B------:R-:W-:-:S03]  /*04f0*/  @!P0 LOP3.LUT R4, R4, R19, RZ, 0x3c, !PT ;  /* 0x0000001304048212 */ /* 0x000fc600078e3cff */
[----:B------:R-:W3:Y:S01]  /*0500*/  @!P0 LDG.E R19, desc[UR8][R10.64+0xc] ;  /* 0x00000c080a138981 */ /* 0x000ee2000c1e1900 */
[----:B------:R-:W-:-:S03]  /*0510*/  @P5 LOP3.LUT R3, R3, R21, RZ, 0x3c, !PT ;  /* 0x0000001503035212 */ /* 0x000fc600078e3cff */
[----:B------:R-:W3:Y:S01]  /*0520*/  @P1 LDG.E R21, desc[UR8][R10.64+0x18] ;  /* 0x000018080a151981 */ /* 0x000ee2000c1e1900 */
[----:B--2---:R-:W-:-:S03]  /*0530*/  @P1 LOP3.LUT R7, R7, R20, RZ, 0x3c, !PT ;  /* 0x0000001407071212 */ /* 0x004fc600078e3cff */
[----:B------:R-:W2:Y:S01]  /*0540*/  @P3 LDG.E R20, desc[UR8][R10.64+0x3c] ;  /* 0x00003c080a143981 */ /* 0x000ea2000c1e1900 */
[----:B----4-:R-:W-:-:S03]  /*0550*/  @P2 LOP3.LUT R7, R7, R24, RZ, 0x3c, !PT ;  /* 0x0000001807072212 */ /* 0x010fc600078e3cff */
[----:B------:R-:W4:Y:S01]  /*0560*/  @P4 LDG.E R24, desc[UR8][R10.64+0x50] ;  /* 0x000050080a184981 */ /* 0x000f22000c1e1900 */
[----:B---3--:R-:W-:-:S03]  /*0570*/  @!P0 LOP3.LUT R5, R5, R18, RZ, 0x3c, !PT ;  /* 0x0000001205058212 */ /* 0x008fc600078e3cff */
[----:B------:R-:W3:Y:S01]  /*0580*/  @P2 LDG.E R18, desc[UR8][R10.64+0x30] ;  /* 0x000030080a122981 */ /* 0x000ee2000c1e1900 */
[----:B------:R-:W-:-:S03]  /*0590*/  @!P0 LOP3.LUT R2, R2, R19, RZ, 0x3c, !PT ;  /* 0x0000001302028212 */ /* 0x000fc600078e3cff */
[----:B------:R-:W3:Y:S01]  /*05a0*/  @P2 LDG.E R19, desc[UR8][R10.64+0x2c] ;  /* 0x00002c080a132981 */ /* 0x000ee2000c1e1900 */
[----:B------:R-:W-:-:S03]  /*05b0*/  @P1 LOP3.LUT R4, R4, R21, RZ, 0x3c, !PT ;  /* 0x0000001504041212 */ /* 0x000fc600078e3cff */
[----:B------:R-:W3:Y:S01]  /*05c0*/  @P2 LDG.E R21, desc[UR8][R10.64+0x34] ;  /* 0x000034080a152981 */ /* 0x000ee2000c1e1900 */
[----:B------:R-:W-:Y:S02]  /*05d0*/  @P1 LOP3.LUT R5, R5, R22, RZ, 0x3c, !PT ;  /* 0x0000001605051212 */ /* 0x000fe400078e3cff */
[----:B------:R-:W-:Y:S01]  /*05e0*/  @P1 LOP3.LUT R2, R2, R25, RZ, 0x3c, !PT ;  /* 0x0000001902021212 */ /* 0x000fe200078e3cff */
[----:B------:R-:W3:Y:S04]  /*05f0*/  @P3 LDG.E R22, desc[UR8][R10.64+0x44] ;  /* 0x000044080a163981 */ /* 0x000ee8000c1e1900 */
[----:B------:R-:W3:Y:S01]  /*0600*/  @P3 LDG.E R25, desc[UR8][R10.64+0x40] ;  /* 0x000040080a193981 */ /* 0x000ee2000c1e1900 */
[----:B--2---:R-:W-:-:S03]  /*0610*/  @P3 LOP3.LUT R7, R7, R20, RZ, 0x3c, !PT ;  /* 0x0000001407073212 */ /* 0x004fc600078e3cff */
[----:B------:R-:W2:Y:S01]  /*0620*/  @P5 LDG.E R20, desc[UR8][R10.64+0x64] ;  /* 0x000064080a145981 */ /* 0x000ea2000c1e1900 */
[----:B----4-:R-:W-:-:S03]  /*0630*/  @P4 LOP3.LUT R7, R7, R24, RZ, 0x3c, !PT ;  /* 0x0000001807074212 */ /* 0x010fc600078e3cff */
[----:B------:R-:W4:Y:S01]  /*0640*/  @P6 LDG.E R24, desc[UR8][R10.64+0x78] ;  /* 0x000078080a186981 */ /* 0x000f22000c1e1900 */
[----:B---3--:R-:W-:-:S03]  /*0650*/  @P2 LOP3.LUT R5, R5, R18, RZ, 0x3c, !PT ;  /* 0x0000001205052212 */ /* 0x008fc600078e3cff */
[----:B------:R-:W3:Y:S01]  /*0660*/  @P4 LDG.E R18, desc[UR8][R10.64+0x58] ;  /* 0x000058080a124981 */ /* 0x000ee2000c1e1900 */
[----:B------:R-:W-:-:S03]  /*0670*/  @P2 LOP3.LUT R4, R4, R19, RZ, 0x3c, !PT ;  /* 0x0000001304042212 */ /* 0x000fc600078e3cff */
[----:B------:R-:W3:Y:S01]  /*0680*/  @P4 LDG.E R19, desc[UR8][R10.64+0x54] ;  /* 0x000054080a134981 */ /* 0x000ee2000c1e1900 */
[----:B------:R-:W-:-:S03]  /*0690*/  @P2 LOP3.LUT R2, R2, R21, RZ, 0x3c, !PT ;  /* 0x0000001502022212 */ /* 0x000fc600078e3cff */
[----:B------:R-:W3:Y:S01]  /*06a0*/  @P4 LDG.E R21, desc[UR8][R10.64+0x5c] ;  /* 0x00005c080a154981 */ /* 0x000ee2000c1e1900 */
[----:B------:R-:W-:Y:S02]  /*06b0*/  @P3 LOP3.LUT R5, R5, R22, RZ, 0x3c, !PT ;  /* 0x0000001605053212 */ /* 0x000fe400078e3cff */
[----:B------:R-:W-:Y:S01]  /*06c0*/  @P3 LOP3.LUT R2, R2, R27, RZ, 0x3c, !PT ;  /* 0x0000001b02023212 */ /* 0x000fe200078e3cff */
[----:B------:R-:W3:Y:S01]  /*06d0*/  @P5 LDG.E R22, desc[UR8][R10.64+0x6c] ;  /* 0x00006c080a165981 */ /* 0x000ee2000c1e1900 */
[----:B------:R-:W-:-:S03]  /*06e0*/  @P3 LOP3.LUT R4, R4, R25, RZ, 0x3c, !PT ;  /* 0x0000001904043212 */ /* 0x000fc600078e3cff */
[----:B------:R-:W3:Y:S04]  /*06f0*/  @P5 LDG.E R25, desc[UR8][R10.64+0x68] ;  /* 0x000068080a195981 */ /* 0x000ee8000c1e1900 */
[----:B------:R-:W3:Y:S01]  /*0700*/  @P5 LDG.E R27, desc[UR8][R10.64+0x70] ;  /* 0x000070080a1b5981 */ /* 0x000ee2000c1e1900 */
[----:B------:R-:W-:Y:S02]  /*0710*/  LOP3.LUT P0, RZ, R23, 0x80, RZ, 0xc0, !PT ;  /* 0x0000008017ff7812 */ /* 0x000fe4000780c0ff */
[----:B--2---:R-:W-:-:S11]  /*0720*/  @P5 LOP3.LUT R7, R7, R20, RZ, 0x3c, !PT ;  /* 0x0000001407075212 */ /* 0x004fd600078e3cff */
        /* <DEDUP_REMOVED lines=15> */
[----:B------:R-:W-:Y:S02]  /*0820*/  @P6 LOP3.LUT R3, R3, R26, RZ, 0x3c, !PT ;  /* 0x0000001a03036212 */ /* 0x000fe400078e3cff */
[----:B--2---:R-:W-:Y:S02]  /*0830*/  @P0 LOP3.LUT R7, R7, R20, RZ, 0x3c, !PT ;  /* 0x0000001407070212 */ /* 0x004fe400078e3cff */
[----:B----4-:R-:W-:Y:S02]  /*0840*/  @P0 LOP3.LUT R3, R3, R24, RZ, 0x3c, !PT ;  /* 0x0000001803030212 */ /* 0x010fe400078e3cff */
[----:B---3--:R-:W-:Y:S02]  /*0850*/  @P6 LOP3.LUT R5, R5, R18, RZ, 0x3c, !PT ;  /* 0x0000001205056212 */ /* 0x008fe400078e3cff */
[----:B------:R-:W-:Y:S02]  /*0860*/  @P6 LOP3.LUT R4, R4, R19, RZ, 0x3c, !PT ;  /* 0x0000001304046212 */ /* 0x000fe400078e3cff */
[----:B------:R-:W-:-:S02]  /*0870*/  @P6 LOP3.LUT R2, R2, R21, RZ, 0x3c, !PT ;  /* 0x0000001502026212 */ /* 0x000fc400078e3cff */
[----:B------:R-:W-:Y:S02]  /*0880*/  @P0 LOP3.LUT R5, R5, R22, RZ, 0x3c, !PT ;  /* 0x0000001605050212 */ /* 0x000fe400078e3cff */
[----:B------:R-:W-:Y:S02]  /*0890*/  @P0 LOP3.LUT R4, R4, R25, RZ, 0x3c, !PT ;  /* 0x0000001904040212 */ /* 0x000fe400078e3cff */
[----:B------:R-:W-:Y:S02]  /*08a0*/  @P0 LOP3.LUT R2, R2, R27, RZ, 0x3c, !PT ;  /* 0x0000001b02020212 */ /* 0x000fe400078e3cff */
[----:B------:R-:W-:-:S13]  /*08b0*/  R2P PR, R23.B1, 0x7f ;  /* 0x0000007f17007804 */ /* 0x000fda0000001000 */
[----:B------:R-:W2:Y:S04]  /*08c0*/  @P0 LDG.E R18, desc[UR8][R10.64+0xa0] ;  /* 0x0000a0080a120981 */ /* 0x000ea8000c1e1900 */
[----:B------:R-:W3:Y:S04]  /*08d0*/  @P0 LDG.E R20, desc[UR8][R10.64+0xa8] ;  /* 0x0000a8080a140981 */ /* 0x000ee8000c1e1900 */
[----:B------:R-:W4:Y:S04]  /*08e0*/  @P1 LDG.E R22, desc[UR8][R10.64+0xbc] ;  /* 0x0000bc080a161981 */ /* 0x000f28000c1e1900 */
[----:B------:R-:W4:Y:S04]  /*08f0*/  @P1 LDG.E R24, desc[UR8][R10.64+0xc4] ;  /* 0x0000c4080a181981 */ /* 0x000f28000c1e1900 */
[----:B------:R-:W4:Y:S04]  /*0900*/  @P0 LDG.E R19, desc[UR8][R10.64+0xa4] ;  /* 0x0000a4080a130981 */ /* 0x000f28000c1e1900 */
[----:B------:R-:W4:Y:S04]  /*0910*/  @P0 LDG.E R21, desc[UR8][R10.64+0xac] ;  /* 0x0000ac080a150981 */ /* 0x000f28000c1e1900 */
[----:B------:R-:W4:Y:S04]  /*0920*/  @P1 LDG.E R25, desc[UR8][R10.64+0xb8] ;  /* 0x0000b8080a191981 */ /* 0x000f28000c1e1900 */
[----:B------:R-:W4:Y:S04]  /*0930*/  @P2 LDG.E R26, desc[UR8][R10.64+0xc8] ;  /* 0x0000c8080a1a2981 */ /* 0x000f28000c1e1900 */
[----:B------:R-:W4:Y:S04]  /*0940*/  @P1 LDG.E R27, desc[UR8][R10.64+0xc0] ;  /* 0x0000c0080a1b1981 */ /* 0x000f28000c1e1900 */
[----:B------:R-:W4:Y:S01]  /*0950*/  @P3 LDG.E R28, desc[UR8][R10.64+0xec] ;  /* 0x0000ec080a1c3981 */ /* 0x000f22000c1e1900 */
[----:B--2---:R-:W-:-:S03]  /*0960*/  @P0 LOP3.LUT R7, R7, R18, RZ, 0x3c, !PT ;  /* 0x0000001207070212 */ /* 0x004fc600078e3cff */
[----:B------:R-:W2:Y:S01]  /*0970*/  @P0 LDG.E R18, desc[UR8][R10.64+0xb0] ;  /* 0x0000b0080a120981 */ /* 0x000ea2000c1e1900 */
[----:B---3--:R-:W-:-:S03]  /*0980*/  @P0 LOP3.LUT R5, R5, R20, RZ, 0x3c, !PT ;  /* 0x0000001405050212 */ /* 0x008fc600078e3cff */
[----:B------:R-:W3:Y:S01]  /*0990*/  @P1 LDG.E R20, desc[UR8][R10.64+0xb4] ;  /* 0x0000b4080a141981 */ /* 0x000ee2000c1e1900 */
[----:B----4-:R-:W-:-:S03]  /*09a0*/  @P1 LOP3.LUT R5, R5, R22, RZ, 0x3c, !PT ;  /* 0x0000001605051212 */ /* 0x010fc600078e3cff */
[----:B------:R-:W4:Y:S01]  /*09b0*/  @P2 LDG.E R22, desc[UR8][R10.64+0xd8] ;  /* 0x0000d8080a162981 */ /* 0x000f22000c1e1900 */
[----:B------:R-:W-:-:S03]  /*09c0*/  @P0 LOP3.LUT R4, R4, R19, RZ, 0x3c, !PT ;  /* 0x0000001304040212 */ /* 0x000fc600078e3cff */
[----:B------:R-:W4:Y:S01]  /*09d0*/  @P2 LDG.E R19, desc[UR8][R10.64+0xcc] ;  /* 0x0000cc080a132981 */ /* 0x000f22000c1e1900 */
[----:B------:R-:W-:-:S03]  /*09e0*/  @P0 LOP3.LUT R2, R2, R21, RZ, 0x3c, !PT ;  /* 0x0000001502020212 */ /* 0x000fc600078e3cff */
[----:B------:R-:W4:Y:S01]  /*09f0*/  @P2 LDG.E R21, desc[UR8][R10.64+0xd4] ;  /* 0x0000d4080a152981 */ /* 0x000f22000c1e1900 */
[----:B------:R-:W-:-:S03]  /*0a00*/  @P1 LOP3.LUT R4, R4, R25, RZ, 0x3c, !PT ;  /* 0x0000001904041212 */ /* 0x000fc600078e3cff */
[----:B------:R-:W4:Y:S01]  /*0a10*/  @P3 LDG.E R25, desc[UR8][R10.64+0xe8] ;  /* 0x0000e8080a193981 */ /* 0x000f22000c1e1900 */
[----:B--2---:R-:W-:-:S03]  /*0a20*/  @P0 LOP3.LUT R3, R3, R18, RZ, 0x3c, !PT ;  /* 0x0000001203030212 */ /* 0x004fc600078e3cff */
[----:B------:R-:W2:Y:S01]  /*0a30*/  @P4 LDG.E R18, desc[UR8][R10.64+0xf0] ;  /* 0x0000f0080a124981 */ /* 0x000ea2000c1e1900 */
[----:B------:R-:W-:-:S03]  /*0a40*/  @P1 LOP3.LUT R3, R3, R24, RZ, 0x3c, !PT ;  /* 0x0000001803031212 */ /* 0x000fc600078e3cff */
[----:B------:R-:W2:Y:S01]  /*0a50*/  @P3 LDG.E R24, desc[UR8][R10.64+0xdc] ;  /* 0x0000dc080a183981 */ /* 0x000ea2000c1e1900 */
[----:B---3--:R-:W-:-:S03]  /*0a60*/  @P1 LOP3.LUT R7, R7, R20, RZ, 0x3c, !PT ;  /* 0x0000001407071212 */ /* 0x008fc600078e3cff */
[----:B------:R-:W3:Y:S01]  /*0a70*/  @P2 LDG.E R20, desc[UR8][R10.64+0xd0] ;  /* 0x0000d0080a142981 */ /* 0x000ee2000c1e1900 */
[----:B------:R-:W-:Y:S02]  /*0a80*/  LOP3.LUT P0, RZ, R23, 0x8000, RZ, 0xc0, !PT ;  /* 0x0000800017ff7812 */ /* 0x000fe4000780c0ff */
[----:B------:R-:W-:Y:S01]  /*0a90*/  @P2 LOP3.LUT R7, R7, R26, RZ, 0x3c, !PT ;  /* 0x0000001a07072212 */ /* 0x000fe200078e3cff */
[----:B------:R-:W3:Y:S04]  /*0aa0*/  @P3 LDG.E R23, desc[UR8][R10.64+0xe0] ;  /* 0x0000e0080a173981 */ /* 0x000ee8000c1e1900 */
[----:B------:R-:W3:Y:S01]  /*0ab0*/  @P3 LDG.E R26, desc[UR8][R10.64+0xe4] ;  /* 0x0000e4080a1a3981 */ /* 0x000ee2000c1e1900 */
[----:B------:R-:W-:Y:S02]  /*0ac0*/  @P1 LOP3.LUT R2, R2, R27, RZ, 0x3c, !PT ;  /* 0x0000001b02021212 */ /* 0x000fe400078e3cff */
[----:B----4-:R-:W-:-:S02]  /*0ad0*/  @P2 LOP3.LUT R3, R3, R22, RZ, 0x3c, !PT ;  /* 0x0000001603032212 */ /* 0x010fc400078e3cff */
[----:B------:R-:W4:Y:S01]  /*0ae0*/  @P4 LDG.E R22, desc[UR8][R10.64+0x100] ;  /* 0x000100080a164981 */ /* 0x000f22000c1e1900 */
[----:B------:R-:W-:Y:S02]  /*0af0*/  @P2 LOP3.LUT R4, R4, R19, RZ, 0x3c, !PT ;  /* 0x0000001304042212 */ /* 0x000fe400078e3cff */
[----:B------:R-:W-:Y:S01]  /*0b00*/  @P2 LOP3.LUT R2, R2, R21, RZ, 0x3c, !PT ;  /* 0x0000001502022212 */ /* 0x000fe200078e3cff */
[----:B------:R-:W4:Y:S04]  /*0b10*/  @P4 LDG.E R19, desc[UR8][R10.64+0xf4] ;  /* 0x0000f4080a134981 */ /* 0x000f28000c1e1900 */
[----:B------:R-:W4:Y:S01]  /*0b20*/  @P4 LDG.E R21, desc[UR8][R10.64+0xfc] ;  /* 0x0000fc080a154981 */ /* 0x000f22000c1e1900 */
[----:B------:R-:W-:-:S03]  /*0b30*/  @P3 LOP3.LUT R2, R2, R25, RZ, 0x3c, !PT ;  /* 0x0000001902023212 */ /* 0x000fc600078e3cff */
[----:B------:R-:W4:Y:S01]  /*0b40*/  @P5 LDG.E R25, desc[UR8][R10.64+0x110] ;  /* 0x000110080a195981 */ /* 0x000f22000c1e1900 */
[----:B--2---:R-:W-:-:S03]  /*0b50*/  @P3 LOP3.LUT R7, R7, R24, RZ, 0x3c, !PT ;  /* 0x0000001807073212 */ /* 0x004fc600078e3cff */
[----:B------:R-:W2:Y:S01]  /*0b60*/  @P5 LDG.E R24, desc[UR8][R10.64+0x104] ;  /* 0x000104080a185981 */ /* 0x000ea2000c1e1900 */
[----:B---3--:R-:W-:Y:S02]  /*0b70*/  @P2 LOP3.LUT R5, R5, R20, RZ, 0x3c, !PT ;  /* 0x0000001405052212 */ /* 0x008fe400078e3cff */
[----:B------:R-:W-:Y:S01]  /*0b80*/  @P4 LOP3.LUT R7, R7, R18, RZ, 0x3c, !PT ;  /* 0x0000001207074212 */ /* 0x000fe200078e3cff */
[----:B------:R-:W3:Y:S01]  /*0b90*/  @P4 LDG.E R20, desc[UR8][R10.64+0xf8] ;  /* 0x0000f8080a144981 */ /* 0x000ee2000c1e1900 */
[----:B------:R-:W-:-:S03]  /*0ba0*/  @P3 LOP3.LUT R4, R4, R23, RZ, 0x3c, !PT ;  /* 0x0000001704043212 */ /* 0x000fc600078e3cff */
[----:B------:R-:W3:Y:S01]  /*0bb0*/  @P5 LDG.E R18, desc[UR8][R10.64+0x114] ;  /* 0x000114080a125981 */ /* 0x000ee2000c1e1900 */
[----:B------:R-:W-:-:S03]  /*0bc0*/  @P3 LOP3.LUT R5, R5, R26, RZ, 0x3c, !PT ;  /* 0x0000001a05053212 */ /* 0x000fc600078e3cff */
[----:B------:R-:W3:Y:S04]  /*0bd0*/  @P5 LDG.E R23, desc[UR8][R10.64+0x108] ;  /* 0x000108080a175981 */ /* 0x000ee8000c1e1900 */
[----:B------:R-:W3:Y:S01]  /*0be0*/  @P5 LDG.E R26, desc[UR8][R10.64+0x10c] ;  /* 0x00010c080a1a5981 */ /* 0x000ee2000c1e1900 */
[----:B------:R-:W-:Y:S02]  /*0bf0*/  @P3 LOP3.LUT R3, R3, R28, RZ, 0x3c, !PT ;  /* 0x0000001c03033212 */ /* 0x000fe400078e3cff */
[----:B----4-:R-:W-:Y:S01]  /*0c00*/  @P4 LOP3.LUT R4, R4, R19, RZ, 0x3c, !PT ;  /* 0x0000001304044212 */ /* 0x010fe200078e3cff */
[----:B------:R-:W4:Y:S01]  /*0c10*/  @P0 LDG.E R28, desc[UR8][R10.64+0x13c] ;  /* 0x00013c080a1c0981 */ /* 0x000f22000c1e1900 */
[----:B------:R-:W-:Y:S02]  /*0c20*/  @P4 LOP3.LUT R3, R3, R22, RZ, 0x3c, !PT ;  /* 0x0000001603034212 */ /* 0x000fe400078e3cff */
[----:B------:R-:W-:Y:S01]  /*0c30*/  @P4 LOP3.LUT R2, R2, R21, RZ, 0x3c, !PT ;  /* 0x0000001502024212 */ /* 0x000fe200078e3cff */
[----:B------:R-:W4:Y:S04]  /*0c40*/  @P6 LDG.E R19, desc[UR8][R10.64+0x11c] ;  /* 0x00011c080a136981 */ /* 0x000f28000c1e1900 */
[----:B------:R-:W4:Y:S01]  /*0c50*/  @P6 LDG.E R22, desc[UR8][R10.64+0x120] ;  /* 0x000120080a166981 */ /* 0x000f22000c1e1900 */
[----:B------:R-:W-:-:S03]  /*0c60*/  @P5 LOP3.LUT R2, R2, R25, RZ, 0x3c, !PT ;  /* 0x0000001902025212 */ /* 0x000fc600078e3cff */
[----:B------:R-:W4:Y:S04]  /*0c70*/  @P6 LDG.E R21, desc[UR8][R10.64+0x124] ;  /* 0x000124080a156981 */ /* 0x000f28000c1e1900 */
[----:B------:R-:W4:Y:S01]  /*0c80*/  @P0 LDG.E R25, desc[UR8][R10.64+0x138] ;  /* 0x000138080a190981 */ /* 0x000f22000c1e1900 */
[----:B--2---:R-:W-:-:S03]  /*0c90*/  @P5 LOP3.LUT R7, R7, R24, RZ, 0x3c, !PT ;  /* 0x0000001807075212 */ /* 0x004fc600078e3cff */
[----:B------:R-:W2:Y:S01]  /*0ca0*/  @P0 LDG.E R24, desc[UR8][R10.64+0x12c] ;  /* 0x00012c080a180981 */ /* 0x000ea2000c1e1900 */
[----:B---3--:R-:W-:-:S03]  /*0cb0*/  @P4 LOP3.LUT R5, R5, R20, RZ, 0x3c, !PT ;  /* 0x0000001405054212 */ /* 0x008fc600078e3cff */
[----:B------:R-:W3:Y:S01]  /*0cc0*/  @P6 LDG.E R20, desc[UR8][R10.64+0x118] ;  /* 0x000118080a146981 */ /* 0x000ee2000c1e1900 */
[----:B------:R-:W-:-:S03]  /*0cd0*/  @P5 LOP3.LUT R3, R3, R18, RZ, 0x3c, !PT ;  /* 0x0000001203035212 */ /* 0x000fc600078e3cff */
[----:B------:R-:W2:Y:S01]  /*0ce0*/  @P6 LDG.E R18, desc[UR8][R10.64+0x128] ;  /* 0x000128080a126981 */ /* 0x000ea2000c1e1900 */
[----:B------:R-:W-:-:S03]  /*0cf0*/  @P5 LOP3.LUT R4, R4, R23, RZ, 0x3c, !PT ;  /* 0x0000001704045212 */ /* 0x000fc600078e3cff */
[----:B------:R-:W2:Y:S01]  /*0d00*/  @P0 LDG.E R23, desc[UR8][R10.64+0x130] ;  /* 0x000130080a170981 */ /* 0x000ea2000c1e1900 */
[----:B------:R-:W-:-:S03]  /*0d10*/  @P5 LOP3.LUT R5, R5, R26, RZ, 0x3c, !PT ;  /* 0x0000001a05055212 */ /* 0x000fc600078e3cff */
[----:B------:R-:W2:Y:S01]  /*0d20*/  @P0 LDG.E R26, desc[UR8][R10.64+0x134] ;  /* 0x000134080a1a0981 */ /* 0x000ea2000c1e1900 */
[----:B------:R-:W-:-:S05]  /*0d30*/  VIADD R17, R17, 0x10 ;  /* 0x0000001011117836 */ /* 0x000fca0000000000 */
[----:B------:R-:W-:Y:S02]  /*0d40*/  ISETP.NE.AND P1, PT, R17, 0x20, PT ;  /* 0x000000201100780c */ /* 0x000fe40003f25270 */
[----:B----4-:R-:W-:Y:S02]  /*0d50*/  @P6 LOP3.LUT R4, R4, R19, RZ, 0x3c, !PT ;  /* 0x0000001304046212 */ /* 0x010fe400078e3cff */
[----:B------:R-:W-:Y:S02]  /*0d60*/  @P6 LOP3.LUT R5, R5, R22, RZ, 0x3c, !PT ;  /* 0x0000001605056212 */ /* 0x000fe400078e3cff */
[----:B------:R-:W-:-:S04]  /*0d70*/  @P6 LOP3.LUT R2, R2, R21, RZ, 0x3c, !PT ;  /* 0x0000001502026212 */ /* 0x000fc800078e3cff */
[----:B------:R-:W-:Y:S02]  /*0d80*/  @P0 LOP3.LUT R2, R2, R25, RZ, 0x3c, !PT ;  /* 0x0000001902020212 */ /* 0x000fe400078e3cff */
[----:B---3--:R-:W-:Y:S02]  /*0d90*/  @P6 LOP3.LUT R7, R7, R20, RZ, 0x3c, !PT ;  /* 0x0000001407076212 */ /* 0x008fe400078e3cff */
[----:B--2---:R-:W-:Y:S02]  /*0da0*/  @P6 LOP3.LUT R3, R3, R18, RZ, 0x3c, !PT ;  /* 0x0000001203036212 */ /* 0x004fe400078e3cff */
[----:B------:R-:W-:Y:S02]  /*0db0*/  @P0 LOP3.LUT R7, R7, R24, RZ, 0x3c, !PT ;  /* 0x0000001807070212 */ /* 0x000fe400078e3cff */
[----:B------:R-:W-:Y:S02]  /*0dc0*/  @P0 LOP3.LUT R4, R4, R23, RZ, 0x3c, !PT ;  /* 0x0000001704040212 */ /* 0x000fe400078e3cff */
[----:B------:R-:W-:-:S02]  /*0dd0*/  @P0 LOP3.LUT R3, R3, R28, RZ, 0x3c, !PT ;  /* 0x0000001c03030212 */ /* 0x000fc400078e3cff */
[----:B------:R-:W-:Y:S01]  /*0de0*/  @P0 LOP3.LUT R5, R5, R26, RZ, 0x3c, !PT ;  /* 0x0000001a05050212 */ /* 0x000fe200078e3cff */
[----:B------:R-:W-:Y:S06]  /*0df0*/  @P1 BRA `(.L_x_4) ;  /* 0xfffffff400481947 */ /* 0x000fec000383ffff */
[----:B------:R-:W-:-:S05]  /*0e00*/  VIADD R15, R15, 0x1 ;  /* 0x000000010f0f7836 */ /* 0x000fca0000000000 */
[----:B------:R-:W-:-:S13]  /*0e10*/  ISETP.NE.AND P0, PT, R15, 0x5, PT ;  /* 0x000000050f00780c */ /* 0x000fda0003f05270 */
[----:B------:R-:W-:Y:S05]  /*0e20*/  @P0 BRA `(.L_x_5) ;  /* 0xfffffff400280947 */ /* 0x000fea000383ffff */
[----:B------:R-:W0:Y:S01]  /*0e30*/  LDC.64 R10, c[0x0][0x388] ;  /* 0x0000e200ff0a7b82 */ /* 0x000e220000000a00 */
[----:B------:R-:W-:Y:S01]  /*0e40*/  VIADD R14, R14, 0x1 ;  /* 0x000000010e0e7836 */ /* 0x000fe20000000000 */
[----:B------:R-:W-:-:S04]  /*0e50*/  LOP3.LUT R15, R6, 0x3, RZ, 0xc0, !PT ;  /* 0x00000003060f7812 */ /* 0x000fc800078ec0ff */
[----:B------:R-:W-:Y:S01]  /*0e60*/  ISETP.GE.U32.AND P0, PT, R14, R15, PT ;  /* 0x0000000f0e00720c */ /* 0x000fe20003f06070 */
[----:B0-----:R-:W-:-:S05]  /*0e70*/  IMAD.WIDE.U32 R10, R12, 0x30, R10 ;  /* 0x000000300c0a7825 */ /* 0x001fca00078e000a */
[----:B------:R0:W-:Y:S04]  /*0e80*/  STG.E desc[UR8][R10.64+0x4], R7 ;  /* 0x000004070a007986 */ /* 0x0001e8000c101908 */
[----:B------:R0:W-:Y:S04]  /*0e90*/  STG.E.64 desc[UR8][R10.64+0x8], R4 ;  /* 0x000008040a007986 */ /* 0x0001e8000c101b08 */
[----:B------:R0:W-:Y:S01]  /*0ea0*/  STG.E.64 desc[UR8][R10.64+0x10], R2 ;  /* 0x000010020a007986 */ /* 0x0001e2000c101b08 */
[----:B------:R-:W-:Y:S05]  /*0eb0*/  @!P0 BRA `(.L_x_6) ;  /* 0xfffffff000f48947 */ /* 0x000fea000383ffff */
.L_x_3:
[----:B------:R-:W-:Y:S05]  /*0ec0*/  BSYNC.RECONVERGENT B1 ;  /* 0x0000000000017941 */ /* 0x000fea0003800200 */
.L_x_2:
[----:B------:R-:W-:Y:S01]  /*0ed0*/  ISETP.GT.U32.AND P0, PT, R6, 0x3, PT ;  /* 0x000000030600780c */ /* 0x000fe20003f04070 */
[----:B------:R-:W-:Y:S01]  /*0ee0*/  VIADD R0, R0, 0x1 ;  /* 0x0000000100007836 */ /* 0x000fe20000000000 */
[--C-:B------:R-:W-:Y:S02]  /*0ef0*/  SHF.R.U64 R6, R6, 0x2, R13.reuse ;  /* 0x0000000206067819 */ /* 0x100fe4000000120d */
[----:B------:R-:W-:Y:S02]  /*0f00*/  ISETP.GT.U32.AND.EX P0, PT, R13, RZ, PT, P0 ;  /* 0x000000ff0d00720c */ /* 0x000fe40003f04100 */
[----:B------:R-:W-:-:S11]  /*0f10*/  SHF.R.U32.HI R13, RZ, 0x2, R13 ;  /* 0x00000002ff0d7819 */ /* 0x000fd6000001160d */
[----:B------:R-:W-:Y:S05]  /*0f20*/  @P0 BRA `(.L_x_7) ;  /* 0xfffffff000b80947 */ /* 0x000fea000383ffff */
.L_x_1:
[----:B------:R-:W-:Y:S05]  /*0f30*/  BSYNC.RECONVERGENT B0 ;  /* 0x0000000000007941 */ /* 0x000fea0003800200 */
.L_x_0:
[----:B0-----:R-:W0:Y:S01]  /*0f40*/  LDC.64 R8, c[0x0][0x388] ;  /* 0x0000e200ff087b82 */ /* 0x001e220000000a00 */
[----:B------:R-:W-:Y:S01]  /*0f50*/  IMAD.MOV.U32 R10, RZ, RZ, RZ ;  /* 0x000000ffff0a7224 */ /* 0x000fe200078e00ff */
[----:B------:R-:W-:Y:S01]  /*0f60*/  UMOV UR5, URZ ;  /* 0x000000ff00057c82 */ /* 0x000fe20008000000 */
[----:B------:R-:W-:Y:S01]  /*0f70*/  UMOV UR6, URZ ;  /* 0x000000ff00067c82 */ /* 0x000fe20008000000 */
[----:B------:R-:W-:Y:S01]  /*0f80*/  UMOV UR7, 0x3198c20f ;  /* 0x3198c20f00077882 */ /* 0x000fe20000000000 */
[----:B0-----:R-:W-:-:S05]  /*0f90*/  IMAD.WIDE.U32 R8, R12, 0x30, R8 ;  /* 0x000000300c087825 */ /* 0x001fca00078e0008 */
[----:B------:R0:W-:Y:S04]  /*0fa0*/  STG.E.64 desc[UR8][R8.64+0x18], RZ ;  /* 0x000018ff08007986 */ /* 0x0001e8000c101b08 */
[----:B------:R0:W-:Y:S04]  /*0fb0*/  STG.E desc[UR8][R8.64+0x20], RZ ;  /* 0x000020ff08007986 */ /* 0x0001e8000c101908 */
[----:B------:R0:W-:Y:S02]  /*0fc0*/  STG.E.64 desc[UR8][R8.64+0x28], RZ ;  /* 0x000028ff08007986 */ /* 0x0001e4000c101b08 */
.L_x_11:
[----:B------:R-:W-:Y:S01]  /*0fd0*/  UIADD3 UR5, UP0, UPT, UR5, 0x1, URZ ;  /* 0x0000000105057890 */ /* 0x000fe2000ff1e0ff */
[----:B------:R-:W-:Y:S01]  /*0fe0*/  IMAD.MOV.U32 R0, RZ, RZ, RZ ;  /* 0x000000ffff007224 */ /* 0x000fe200078e00ff */
[----:B------:R-:W-:Y:S02]  /*0ff0*/  UIADD3 UR4, UPT, UPT, UR7, 0x161f14, URZ ;  /* 0x00161f1407047890 */ /* 0x000fe4000fffe0ff */
[----:B------:R-:W-:Y:S02]  /*1000*/  UIADD3.X UR6, UPT, UPT, URZ, UR6, URZ, UP0, !UPT ;  /* 0x00000006ff067290 */ /* 0x000fe400087fe4ff */
[----:B------:R-:W-:Y:S02]  /*1010*/  UISETP.NE.U32.AND UP0, UPT, UR5, 0x200, UPT ;  /* 0x000002000500788c */ /* 0x000fe4000bf05070 */
[----:B------:R-:W-:Y:S01]  /*1020*/  IMAD.U32 R6, RZ, RZ, UR4 ;  /* 0x00000004ff067e24 */ /* 0x000fe2000f8e00ff */
[----:B------:R-:W-:Y:S01]  /*1030*/  UMOV UR10, 0x3e8 ;  /* 0x000003e8000a7882 */ /* 0x000fe20000000000 */
[----:B------:R-:W-:Y:S01]  /*1040*/  UISETP.NE.AND.EX UP0, UPT, UR6, URZ, UPT, UP0 ;  /* 0x000000ff0600728c */ /* 0x000fe2000bf05300 */
[----:B------:R-:W-:-:S10]  /*1050*/  UMOV UR4, URZ ;  /* 0x000000ff00047c82 */ /* 0x000fd40008000000 */
.L_x_8:
[----:B------:R-:W-:Y:S01]  /*1060*/  SHF.R.U32.HI R14, RZ, 0x2, R7 ;  /* 0x00000002ff0e7819 */ /* 0x000fe20000011607 */
[----:B------:R-:W-:Y:S01]  /*1070*/  UIADD3 UR10, UP1, UPT, UR10, -0x4, URZ ;  /* 0xfffffffc0a0a7890 */ /* 0x000fe2000ff3e0ff */
[----:B------:R-:W-:Y:S02]  /*1080*/  SHF.R.U32.HI R13, RZ, 0x2, R4 ;  /* 0x00000002ff0d7819 */ /* 0x000fe40000011604 */
[----:B------:R-:W-:Y:S01]  /*1090*/  LOP3.LUT R14, R14, R7, RZ, 0x3c, !PT ;  /* 0x000000070e0e7212 */ /* 0x000fe200078e3cff */
[----:B------:R-:W-:Y:S01]  /*10a0*/  IMAD.SHL.U32 R7, R3, 0x10, RZ ;  /* 0x0000001003077824 */ /* 0x000fe200078e00ff */
[----:B------:R-:W-:Y:S01]  /*10b0*/  LOP3.LUT R4, R13, R4, RZ, 0x3c, !PT ;  /* 0x000000040d047212 */ /* 0x000fe200078e3cff */
[----:B------:R-:W-:Y:S02]  /*10c0*/  UIADD3.X UR4, UPT, UPT, UR4, -0x1, URZ, UP1, !UPT ;  /* 0xffffffff04047890 */ /* 0x000fe40008ffe4ff */
[----:B------:R-:W-:Y:S01]  /*10d0*/  IMAD.SHL.U32 R11, R14, 0x2, RZ ;  /* 0x000000020e0b7824 */ /* 0x000fe200078e00ff */
[----:B------:R-:W-:-:S04]  /*10e0*/  UISETP.NE.U32.AND UP1, UPT, UR10, URZ, UPT ;  /* 0x000000ff0a00728c */ /* 0x000fc8000bf25070 */
[----:B------:R-:W-:Y:S01]  /*10f0*/  LOP3.LUT R14, R14, R11, R7, 0x96, !PT ;  /* 0x0000000b0e0e7212 */ /* 0x000fe200078e9607 */
[----:B------:R-:W-:Y:S01]  /*1100*/  IMAD.SHL.U32 R11, R4, 0x2, RZ ;  /* 0x00000002040b7824 */ /* 0x000fe200078e00ff */
[----:B------:R-:W-:Y:S02]  /*1110*/  UISETP.NE.AND.EX UP1, UPT, UR4, URZ, UPT, UP1 ;  /* 0x000000ff0400728c */ /* 0x000fe4000bf25310 */
[----:B------:R-:W-:Y:S02]  /*1120*/  LOP3.LUT R13, R14, R3, RZ, 0x3c, !PT ;  /* 0x000000030e0d7212 */ /* 0x000fe400078e3cff */
[----:B------:R-:W-:Y:S02]  /*1130*/  SHF.R.U32.HI R14, RZ, 0x2, R5 ;  /* 0x00000002ff0e7819 */ /* 0x000fe40000011605 */
[----:B------:R-:W-:Y:S01]  /*1140*/  SHF.R.U32.HI R16, RZ, 0x2, R13 ;  /* 0x00000002ff107819 */ /* 0x000fe2000001160d */
[----:B------:R-:W-:Y:S01]  /*1150*/  IMAD.SHL.U32 R7, R13, 0x10, RZ ;  /* 0x000000100d077824 */ /* 0x000fe200078e00ff */
[----:B------:R-:W-:-:S02]  /*1160*/  LOP3.LUT R14, R14, R5, RZ, 0x3c, !PT ;  /* 0x000000050e0e7212 */ /* 0x000fc400078e3cff */
[----:B------:R-:W-:Y:S02]  /*1170*/  LOP3.LUT R16, R16, R13, RZ, 0x3c, !PT ;  /* 0x0000000d10107212 */ /* 0x000fe400078e3cff */
[----:B------:R-:W-:Y:S02]  /*1180*/  LOP3.LUT R4, R4, R11, R7, 0x96, !PT ;  /* 0x0000000b04047212 */ /* 0x000fe400078e9607 */
[----:B------:R-:W-:Y:S01]  /*1190*/  SHF.R.U32.HI R11, RZ, 0x2, R2 ;  /* 0x00000002ff0b7819 */ /* 0x000fe20000011602 */
[----:B------:R-:W-:Y:S01]  /*11a0*/  IMAD.SHL.U32 R15, R16, 0x2, RZ ;  /* 0x00000002100f7824 */ /* 0x000fe200078e00ff */
[----:B------:R-:W-:Y:S01]  /*11b0*/  LOP3.LUT R5, R4, R13, RZ, 0x3c, !PT ;  /* 0x0000000d04057212 */ /* 0x000fe200078e3cff */
[----:B------:R-:W-:Y:S01]  /*11c0*/  IMAD.SHL.U32 R4, R14, 0x2, RZ ;  /* 0x000000020e047824 */ /* 0x000fe200078e00ff */
[----:B------:R-:W-:Y:S02]  /*11d0*/  LOP3.LUT R2, R11, R2, RZ, 0x3c, !PT ;  /* 0x000000020b027212 */ /* 0x000fe400078e3cff */
[----:B------:R-:W-:Y:S01]  /*11e0*/  SHF.R.U32.HI R18, RZ, 0x2, R5 ;  /* 0x00000002ff127819 */ /* 0x000fe20000011605 */
[----:B------:R-:W-:-:S03]  /*11f0*/  IMAD.SHL.U32 R7, R5, 0x10, RZ ;  /* 0x0000001005077824 */ /* 0x000fc600078e00ff */
[-C--:B------:R-:W-:Y:S02]  /*1200*/  LOP3.LUT R18, R18, R5.reuse, RZ, 0x3c, !PT ;  /* 0x0000000512127212 */ /* 0x080fe400078e3cff */
[----:B------:R-:W-:Y:S02]  /*1210*/  LOP3.LUT R4, R14, R4, R7, 0x96, !PT ;  /* 0x000000040e047212 */ /* 0x000fe400078e9607 */
[----:B------:R-:W-:Y:S02]  /*1220*/  SHF.R.U32.HI R14, RZ, 0x2, R3 ;  /* 0x00000002ff0e7819 */ /* 0x000fe40000011603 */
[----:B------:R-:W-:Y:S01]  /*1230*/  LOP3.LUT R11, R4, R5, RZ, 0x3c, !PT ;  /* 0x00000005040b7212 */ /* 0x000fe200078e3cff */
[----:B------:R-:W-:Y:S01]  /*1240*/  IMAD.SHL.U32 R4, R2, 0x2, RZ ;  /* 0x0000000202047824 */ /* 0x000fe200078e00ff */
[----:B------:R-:W-:-:S03]  /*1250*/  LOP3.LUT R14, R14, R3, RZ, 0x3c, !PT ;  /* 0x000000030e0e7212 */ /* 0x000fc600078e3cff */
[----:B------:R-:W-:-:S05]  /*1260*/  IMAD.SHL.U32 R7, R11, 0x10, RZ ;  /* 0x000000100b077824 */ /* 0x000fca00078e00ff */
[----:B------:R-:W-:Y:S02]  /*1270*/  LOP3.LUT R4, R2, R4, R7, 0x96, !PT ;  /* 0x0000000402047212 */ /* 0x000fe400078e9607 */
[----:B------:R-:W-:Y:S01]  /*1280*/  IADD3 R2, PT, PT, R6, -0x10974f, R13 ;  /* 0xffef68b106027810 */ /* 0x000fe20007ffe00d */
[----:B------:R-:W-:Y:S01]  /*1290*/  IMAD.MOV.U32 R13, RZ, RZ, 0x2f800000 ;  /* 0x2f800000ff0d7424 */ /* 0x000fe200078e00ff */
[----:B------:R-:W-:Y:S01]  /*12a0*/  LOP3.LUT R7, R4, R11, RZ, 0x3c, !PT ;  /* 0x0000000b04077212 */ /* 0x000fe200078e3cff */
[----:B------:R-:W-:Y:S01]  /*12b0*/  IMAD.SHL.U32 R4, R14, 0x2, RZ ;  /* 0x000000020e047824 */ /* 0x000fe200078e00ff */
[----:B------:R-:W-:-:S03]  /*12c0*/  I2FP.F32.U32 R2, R2 ;  /* 0x0000000200027245 */ /* 0x000fc60000201000 */
[C---:B------:R-:W-:Y:S02]  /*12d0*/  IMAD.SHL.U32 R3, R7.reuse, 0x10, RZ ;  /* 0x0000001007037824 */ /* 0x040fe400078e00ff */
[----:B------:R-:W-:Y:S01]  /*12e0*/  FFMA R2, R2, R13, 1.1641532182693481445e-10 ;  /* 0x2f00000002027423 */ /* 0x000fe2000000000d */
[----:B------:R-:W-:Y:S02]  /*12f0*/  IMAD.IADD R17, R7, 0x1, R6 ;  /* 0x0000000107117824 */ /* 0x000fe400078e0206 */
[----:B------:R-:W-:Y:S01]  /*1300*/  LOP3.LUT R4, R14, R4, R3, 0x96, !PT ;  /* 0x000000040e047212 */ /* 0x000fe200078e9603 */
[----:B------:R-:W-:Y:S01]  /*1310*/  FMUL R2, R2, 5 ;  /* 0x40a0000002027820 */ /* 0x000fe20000400000 */
[----:B------:R-:W-:Y:S02]  /*1320*/  IADD3 R3, PT, PT, R6, -0xb0f8a, R5 ;  /* 0xfff4f07606037810 */ /* 0x000fe40007ffe005 */
[----:B------:R-:W-:Y:S02]  /*1330*/  LOP3.LUT R4, R4, R7, RZ, 0x3c, !PT ;  /* 0x0000000704047212 */ /* 0x000fe400078e3cff */
[----:B------:R-:W-:-:S02]  /*1340*/  I2FP.F32.U32 R14, R3 ;  /* 0x00000003000e7245 */ /* 0x000fc40000201000 */
[----:B------:R-:W-:Y:S01]  /*1350*/  I2FP.F32.U32 R20, R17 ;  /* 0x0000001100147245 */ /* 0x000fe20000201000 */
[----:B------:R-:W-:Y:S01]  /*1360*/  IMAD.SHL.U32 R3, R4, 0x10, RZ ;  /* 0x0000001004037824 */ /* 0x000fe200078e00ff */
[----:B------:R-:W-:Y:S01]  /*1370*/  IADD3 R17, PT, PT, R6, 0x587c5, R4 ;  /* 0x000587c506117810 */ /* 0x000fe20007ffe004 */
[-C--:B------:R-:W-:Y:S02]  /*1380*/  FFMA R14, R14, R13.reuse, 1.1641532182693481445e-10 ;  /* 0x2f0000000e0e7423 */ /* 0x080fe4000000000d */
[----:B------:R-:W-:Y:S01]  /*1390*/  FFMA R20, R20, R13, 1.1641532182693481445e-10 ;  /* 0x2f00000014147423 */ /* 0x000fe2000000000d */
[----:B------:R-:W-:Y:S01]  /*13a0*/  LOP3.LUT R15, R16, R15, R3, 0x96, !PT ;  /* 0x0000000f100f7212 */ /* 0x000fe200078e9603 */
[----:B------:R-:W-:Y:S01]  /*13b0*/  FMUL R3, R14, 5 ;  /* 0x40a000000e037820 */ /* 0x000fe20000400000 */
[----:B------:R-:W-:Y:S01]  /*13c0*/  IMAD.SHL.U32 R14, R18, 0x2, RZ ;  /* 0x00000002120e7824 */ /* 0x000fe200078e00ff */
[----:B------:R-:W-:Y:S02]  /*13d0*/  SHF.R.U32.HI R16, RZ, 0x2, R11 ;  /* 0x00000002ff107819 */ /* 0x000fe4000001160b */
[----:B------:R-:W-:Y:S01]  /*13e0*/  LOP3.LUT R5, R15, R4, RZ, 0x3c, !PT ;  /* 0x000000040f057212 */ /* 0x000fe200078e3cff */
[----:B------:R-:W-:Y:S01]  /*13f0*/  FFMA R3, R2, 2, R3 ;  /* 0x4000000002037823 */ /* 0x000fe20000000003 */
[----:B------:R-:W-:-:S02]  /*1400*/  IADD3 R2, PT, PT, R6, -0x587c5, R11 ;  /* 0xfffa783b06027810 */ /* 0x000fc40007ffe00b */
[----:B------:R-:W-:Y:S01]  /*1410*/  LOP3.LUT R16, R16, R11, RZ, 0x3c, !PT ;  /* 0x0000000b10107212 */ /* 0x000fe200078e3cff */
[----:B------:R-:W-:Y:S02]  /*1420*/  IMAD.SHL.U32 R15, R5, 0x10, RZ ;  /* 0x00000010050f7824 */ /* 0x000fe400078e00ff */
[----:B------:R-:W-:Y:S02]  /*1430*/  FADD R0, R3, R0 ;  /* 0x0000000003007221 */ /* 0x000fe40000000000 */
[----:B------:R-:W-:Y:S01]  /*1440*/  IMAD.SHL.U32 R11, R16, 0x2, RZ ;  /* 0x00000002100b7824 */ /* 0x000fe200078e00ff */
[----:B------:R-:W-:Y:S01]  /*1450*/  LOP3.LUT R18, R18, R14, R15, 0x96, !PT ;  /* 0x0000000e12127212 */ /* 0x000fe200078e960f */
[----:B------:R-:W-:Y:S01]  /*1460*/  FMUL R15, R20, 5 ;  /* 0x40a00000140f7820 */ /* 0x000fe20000400000 */
[----:B------:R-:W-:Y:S02]  /*1470*/  I2FP.F32.U32 R14, R2 ;  /* 0x00000002000e7245 */ /* 0x000fe40000201000 */
[----:B------:R-:W-:-:S03]  /*1480*/  LOP3.LUT R2, R18, R5, RZ, 0x3c, !PT ;  /* 0x0000000512027212 */ /* 0x000fc600078e3cff */
[----:B------:R-:W-:Y:S02]  /*1490*/  FFMA R14, R14, R13, 1.1641532182693481445e-10 ;  /* 0x2f0000000e0e7423 */ /* 0x000fe4000000000d */
[----:B------:R-:W-:Y:S02]  /*14a0*/  IMAD.SHL.U32 R3, R2, 0x10, RZ ;  /* 0x0000001002037824 */ /* 0x000fe400078e00ff */
[----:B------:R-:W-:-:S03]  /*14b0*/  FMUL R14, R14, 5 ;  /* 0x40a000000e0e7820 */ /* 0x000fc60000400000 */
[----:B------:R-:W-:Y:S01]  /*14c0*/  LOP3.LUT R3, R16, R11, R3, 0x96, !PT ;  /* 0x0000000b10037212 */ /* 0x000fe200078e9603 */
[----:B------:R-:W-:Y:S01]  /*14d0*/  FFMA R15, R14, 2, R15 ;  /* 0x400000000e0f7823 */ /* 0x000fe2000000000f */
[----:B------:R-:W-:Y:S02]  /*14e0*/  IADD3 R11, PT, PT, R6, 0xb0f8a, R5 ;  /* 0x000b0f8a060b7810 */ /* 0x000fe40007ffe005 */
[----:B------:R-:W-:Y:S01]  /*14f0*/  LOP3.LUT R3, R3, R2, RZ, 0x3c, !PT ;  /* 0x0000000203037212 */ /* 0x000fe200078e3cff */
[----:B------:R-:W-:Y:S01]  /*1500*/  FADD R0, R0, R15 ;  /* 0x0000000f00007221 */ /* 0x000fe20000000000 */
[----:B------:R-:W-:Y:S02]  /*1510*/  I2FP.F32.U32 R16, R11 ;  /* 0x0000000b00107245 */ /* 0x000fe40000201000 */
[----:B------:R-:W-:Y:S02]  /*1520*/  I2FP.F32.U32 R14, R17 ;  /* 0x00000011000e7245 */ /* 0x000fe40000201000 */
[----:B------:R-:W-:Y:S01]  /*1530*/  IADD3 R11, PT, PT, R6, 0x10974f, R2 ;  /* 0x0010974f060b7810 */ /* 0x000fe20007ffe002 */
[-C--:B------:R-:W-:Y:S01]  /*1540*/  FFMA R16, R16, R13.reuse, 1.1641532182693481445e-10 ;  /* 0x2f00000010107423 */ /* 0x080fe2000000000d */
[----:B------:R-:W-:Y:S01]  /*1550*/  IADD3 R15, PT, PT, R6, 0x161f14, R3 ;  /* 0x00161f14060f7810 */ /* 0x000fe20007ffe003 */
[----:B------:R-:W-:Y:S01]  /*1560*/  FFMA R14, R14, R13, 1.1641532182693481445e-10 ;  /* 0x2f0000000e0e7423 */ /* 0x000fe2000000000d */
[----:B------:R-:W-:Y:S01]  /*1570*/  I2FP.F32.U32 R18, R11 ;  /* 0x0000000b00127245 */ /* 0x000fe20000201000 */
[----:B------:R-:W-:Y:S01]  /*1580*/  FMUL R11, R16, 5 ;  /* 0x40a00000100b7820 */ /* 0x000fe20000400000 */
[----:B------:R-:W-:Y:S01]  /*1590*/  I2FP.F32.U32 R20, R15 ;  /* 0x0000000f00147245 */ /* 0x000fe20000201000 */
[----:B------:R-:W-:Y:S01]  /*15a0*/  FMUL R14, R14, 5 ;  /* 0x40a000000e0e7820 */ /* 0x000fe20000400000 */
[----:B------:R-:W-:-:S02]  /*15b0*/  VIADD R6, R6, 0x2c3e28 ;  /* 0x002c3e2806067836 */ /* 0x000fc40000000000 */
[-C--:B------:R-:W-:Y:S01]  /*15c0*/  FFMA R18, R18, R13.reuse, 1.1641532182693481445e-10 ;  /* 0x2f00000012127423 */ /* 0x080fe2000000000d */
[----:B------:R-:W-:Y:S01]  /*15d0*/  FFMA R20, R20, R13, 1.1641532182693481445e-10 ;  /* 0x2f00000014147423 */ /* 0x000fe2000000000d */
[----:B------:R-:W-:Y:S02]  /*15e0*/  FFMA R11, R14, 2, R11 ;  /* 0x400000000e0b7823 */ /* 0x000fe4000000000b */
[----:B------:R-:W-:Y:S01]  /*15f0*/  FMUL R18, R18, 5 ;  /* 0x40a0000012127820 */ /* 0x000fe20000400000 */
[----:B------:R-:W-:Y:S01]  /*1600*/  FMUL R13, R20, 5 ;  /* 0x40a00000140d7820 */ /* 0x000fe20000400000 */
[----:B------:R-:W-:-:S03]  /*1610*/  FADD R0, R0, R11 ;  /* 0x0000000b00007221 */ /* 0x000fc60000000000 */
[----:B------:R-:W-:-:S04]  /*1620*/  FFMA R13, R18, 2, R13 ;  /* 0x40000000120d7823 */ /* 0x000fc8000000000d */
[----:B------:R-:W-:Y:S01]  /*1630*/  FADD R0, R0, R13 ;  /* 0x0000000d00007221 */ /* 0x000fe20000000000 */
[----:B------:R-:W-:Y:S06]  /*1640*/  BRA.U UP1, `(.L_x_8) ;  /* 0xfffffff901847547 */ /* 0x000fec000b83ffff */
[----:B------:R-:W-:Y:S01]  /*1650*/  IMAD.MOV.U32 R11, RZ, RZ, 0x3a83126f ;  /* 0x3a83126fff0b7424 */ /* 0x000fe200078e00ff */
[----:B------:R-:W1:Y:S01]  /*1660*/  FCHK P0, R0, 1000 ;  /* 0x447a000000007902 */ /* 0x000e620000000000 */
[----:B------:R-:W-:Y:S01]  /*1670*/  IMAD.MOV.U32 R6, RZ, RZ, 0x447a0000 ;  /* 0x447a0000ff067424 */ /* 0x000fe200078e00ff */
[----:B------:R-:W-:Y:S03]  /*1680*/  BSSY.RECONVERGENT B1, `(.L_x_9) ;  /* 0x000000a000017945 */ /* 0x000fe60003800200 */
[----:B------:R-:W-:-:S04]  /*1690*/  FFMA R6, R11, -R6, 1 ;  /* 0x3f8000000b067423 */ /* 0x000fc80000000806 */
[----:B------:R-:W-:-:S04]  /*16a0*/  FFMA R11, R6, R11, 0.0010000000474974513054 ;  /* 0x3a83126f060b7423 */ /* 0x000fc8000000000b */
[----:B------:R-:W-:-:S04]  /*16b0*/  FFMA R6, R0, R11, RZ ;  /* 0x0000000b00067223 */ /* 0x000fc800000000ff */
[----:B------:R-:W-:-:S04]  /*16c0*/  FFMA R13, R6, -1000, R0 ;  /* 0xc47a0000060d7823 */ /* 0x000fc80000000000 */
[----:B------:R-:W-:Y:S01]  /*16d0*/  FFMA R11, R11, R13, R6 ;  /* 0x0000000d0b0b7223 */ /* 0x000fe20000000006 */
[----:B-1----:R-:W-:Y:S06]  /*16e0*/  @!P0 BRA `(.L_x_10) ;  /* 0x00000000000c8947 */ /* 0x002fec0003800000 */
[----:B------:R-:W-:-:S07]  /*16f0*/  MOV R6, 0x1710 ;  /* 0x0000171000067802 */ /* 0x000fce0000000f00 */
[----:B0-----:R-:W-:Y:S05]  /*1700*/  CALL.REL.NOINC `($__internal_0_$__cuda_sm3x_div_rn_noftz_f32_slowpath) ;  /* 0x00000000003c7944 */ /* 0x001fea0003c00000 */
[----:B------:R-:W-:-:S07]  /*1710*/  IMAD.MOV.U32 R11, RZ, RZ, R0 ;  /* 0x000000ffff0b7224 */ /* 0x000fce00078e0000 */
.L_x_10:
[----:B------:R-:W-:Y:S05]  /*1720*/  BSYNC.RECONVERGENT B1 ;  /* 0x0000000000017941 */ /* 0x000fea0003800200 */
.L_x_9:
[----:B------:R-:W-:Y:S01]  /*1730*/  FADD R10, R11, R10 ;  /* 0x0000000a0b0a7221 */ /* 0x000fe20000000000 */
[----:B------:R-:W-:Y:S01]  /*1740*/  UIADD3 UR7, UPT, UPT, UR7, 0x2b34b310, URZ ;  /* 0x2b34b31007077890 */ /* 0x000fe2000fffe0ff */
[----:B------:R-:W-:Y:S11]  /*1750*/  BRA.U UP0, `(.L_x_11) ;  /* 0xfffffff9001c7547 */ /* 0x000ff6000b83ffff */
[----:B------:R-:W1:Y:S01]  /*1760*/  LDCU.64 UR10, c[0x0][0x380] ;  /* 0x00007000ff0a77ac */ /* 0x000e620008000a00 */
[----:B------:R-:W-:Y:S02]  /*1770*/  IMAD.MOV.U32 R6, RZ, RZ, -0x65011df1 ;  /* 0x9afee20fff067424 */ /* 0x000fe400078e00ff */
[----:B------:R-:W-:Y:S01]  /*1780*/  FMUL R11, R10, 0.048828125 ;  /* 0x3d4800000a0b7820 */ /* 0x000fe20000400000 */
[----:B------:R-:W-:Y:S04]  /*1790*/  STG.E.64 desc[UR8][R8.64+0x8], R4 ;  /* 0x0000080408007986 */ /* 0x000fe8000c101b08 */
[----:B------:R-:W-:Y:S04]  /*17a0*/  STG.E.64 desc[UR8][R8.64+0x10], R2 ;  /* 0x0000100208007986 */ /* 0x000fe8000c101b08 */
[----:B------:R-:W-:Y:S01]  /*17b0*/  STG.E.64 desc[UR8][R8.64], R6 ;  /* 0x0000000608007986 */ /* 0x000fe2000c101b08 */
[----:B-1----:R-:W-:-:S04]  /*17c0*/  LEA R14, P0, R12, UR10, 0x2 ;  /* 0x0000000a0c0e7c11 */ /* 0x002fc8000f8010ff */
[----:B------:R-:W-:-:S05]  /*17d0*/  LEA.HI.X R15, R12, UR11, RZ, 0x2, P0 ;  /* 0x0000000b0c0f7c11 */ /* 0x000fca00080f14ff */
[----:B------:R-:W-:Y:S01]  /*17e0*/  STG.E desc[UR8][R14.64], R11 ;  /* 0x0000000b0e007986 */ /* 0x000fe2000c101908 */
[----:B------:R-:W-:Y:S05]  /*17f0*/  EXIT ;  /* 0x000000000000794d */ /* 0x000fea0003800000 */
        .weak           $__internal_0_$__cuda_sm3x_div_rn_noftz_f32_slowpath
        .type           $__internal_0_$__cuda_sm3x_div_rn_noftz_f32_slowpath,@function
        .size           $__internal_0_$__cuda_sm3x_div_rn_noftz_f32_slowpath,(.L_x_25 - $__internal_0_$__cuda_sm3x_div_rn_noftz_f32_slowpath)
$__internal_0_$__cuda_sm3x_div_rn_noftz_f32_slowpath:
[--C-:B------:R-:W-:Y:S01]  /*1800*/  SHF.R.U32.HI R11, RZ, 0x17, R0.reuse ;  /* 0x00000017ff0b7819 */ /* 0x100fe20000011600 */
[----:B------:R-:W-:Y:S04]  /*1810*/  BSSY.RECONVERGENT B0, `(.L_x_12) ;  /* 0x000005c000007945 */ /* 0x000fe80003800200 */
[----:B------:R-:W-:Y:S01]  /*1820*/  BSSY.RELIABLE B2, `(.L_x_13) ;  /* 0x000001a000027945 */ /* 0x000fe20003800100 */
[----:B------:R-:W-:Y:S01]  /*1830*/  LOP3.LUT R16, R11, 0xff, RZ, 0xc0, !PT ;  /* 0x000000ff0b107812 */ /* 0x000fe200078ec0ff */
[----:B------:R-:W-:-:S04]  /*1840*/  IMAD.MOV.U32 R11, RZ, RZ, R0 ;  /* 0x000000ffff0b7224 */ /* 0x000fc800078e0000 */
[----:B------:R-:W-:-:S05]  /*1850*/  VIADD R15, R16, 0xffffffff ;  /* 0xffffffff100f7836 */ /* 0x000fca0000000000 */
[----:B------:R-:W-:-:S13]  /*1860*/  ISETP.GT.U32.OR P0, PT, R15, 0xfd, !PT ;  /* 0x000000fd0f00780c */ /* 0x000fda0007f04470 */
[----:B------:R-:W-:Y:S01]  /*1870*/  @!P0 IMAD.MOV.U32 R13, RZ, RZ, RZ ;  /* 0x000000ffff0d8224 */ /* 0x000fe200078e00ff */
[----:B------:R-:W-:Y:S06]  /*1880*/  @!P0 BRA `(.L_x_14) ;  /* 0x00000000004c8947 */ /* 0x000fec0003800000 */
[----:B------:R-:W-:-:S13]  /*1890*/  FSETP.GTU.FTZ.AND P0, PT, |R0|, +INF , PT ;  /* 0x7f8000000000780b */ /* 0x000fda0003f1c200 */
[----:B------:R-:W-:Y:S05]  /*18a0*/  @P0 BREAK.RELIABLE B2 ;  /* 0x0000000000020942 */ /* 0x000fea0003800100 */
[----:B------:R-:W-:Y:S05]  /*18b0*/  @P0 BRA `(.L_x_15) ;  /* 0x0000000400400947 */ /* 0x000fea0003800000 */
[----:B------:R-:W-:-:S05]  /*18c0*/  IMAD.MOV.U32 R14, RZ, RZ, 0x447a0000 ;  /* 0x447a0000ff0e7424 */ /* 0x000fca00078e00ff */
[----:B------:R-:W-:-:S13]  /*18d0*/  LOP3.LUT P0, RZ, R14, 0x7fffffff, R11, 0xc8, !PT ;  /* 0x7fffffff0eff7812 */ /* 0x000fda000780c80b */
[----:B------:R-:W-:Y:S05]  /*18e0*/  @!P0 BREAK.RELIABLE B2 ;  /* 0x0000000000028942 */ /* 0x000fea0003800100 */
[----:B------:R-:W-:Y:S05]  /*18f0*/  @!P0 BRA `(.L_x_16) ;  /* 0x0000000400288947 */ /* 0x000fea0003800000 */
[----:B------:R-:W-:-:S13]  /*1900*/  LOP3.LUT P0, RZ, R11, 0x7fffffff, RZ, 0xc0, !PT ;  /* 0x7fffffff0bff7812 */ /* 0x000fda000780c0ff */
[----:B------:R-:W-:Y:S05]  /*1910*/  @!P0 BREAK.RELIABLE B2 ;  /* 0x0000000000028942 */ /* 0x000fea0003800100 */
[----:B------:R-:W-:Y:S05]  /*1920*/  @!P0 BRA `(.L_x_17) ;  /* 0x0000000400148947 */ /* 0x000fea0003800000 */
[----:B------:R-:W-:Y:S02]  /*1930*/  FSETP.NEU.FTZ.AND P1, PT, |R0|, +INF , PT ;  /* 0x7f8000000000780b */ /* 0x000fe40003f3d200 */
[----:B------:R-:W-:-:S04]  /*1940*/  LOP3.LUT P0, RZ, R14, 0x7fffffff, RZ, 0xc0, !PT ;  /* 0x7fffffff0eff7812 */ /* 0x000fc8000780c0ff */
[----:B------:R-:W-:-:S13]  /*1950*/  PLOP3.LUT P0, PT, P1, P0, PT, 0x2f, 0xf2 ;  /* 0x0000000000f2781c */ /* 0x000fda0000f00577 */
[----:B------:R-:W-:Y:S05]  /*1960*/  @P0 BREAK.RELIABLE B2 ;  /* 0x0000000000020942 */ /* 0x000fea0003800100 */
[----:B------:R-:W-:Y:S05]  /*1970*/  @P0 BRA `(.L_x_18) ;  /* 0x0000000000f40947 */ /* 0x000fea0003800000 */
[----:B------:R-:W-:-:S13]  /*1980*/  ISETP.GE.AND P0, PT, R15, RZ, PT ;  /* 0x000000ff0f00720c */ /* 0x000fda0003f06270 */
[----:B------:R-:W-:Y:S02]  /*1990*/  @P0 IMAD.MOV.U32 R13, RZ, RZ, RZ ;  /* 0x000000ffff0d0224 */ /* 0x000fe400078e00ff */
[----:B------:R-:W-:Y:S01]  /*19a0*/  @!P0 FFMA R11, R0, 1.84467440737095516160e+19, RZ ;  /* 0x5f800000000b8823 */ /* 0x000fe200000000ff */
[----:B------:R-:W-:-:S07]  /*19b0*/  @!P0 IMAD.MOV.U32 R13, RZ, RZ, -0x40 ;  /* 0xffffffc0ff0d8424 */ /* 0x000fce00078e00ff */
.L_x_14:
[----:B------:R-:W-:Y:S05]  /*19c0*/  BSYNC.RELIABLE B2 ;  /* 0x0000000000027941 */ /* 0x000fea0003800100 */
.L_x_13:
[----:B------:R-:W-:Y:S01]  /*19d0*/  UMOV UR4, 0x447a0000 ;  /* 0x447a000000047882 */ /* 0x000fe20000000000 */
[----:B------:R-:W-:Y:S01]  /*19e0*/  VIADD R14, R16, 0xffffff81 ;  /* 0xffffff81100e7836 */ /* 0x000fe20000000000 */
[----:B------:R-:W-:Y:S01]  /*19f0*/  UIADD3 UR4, UPT, UPT, UR4, -0x4800000, URZ ;  /* 0xfb80000004047890 */ /* 0x000fe2000fffe0ff */
[----:B------:R-:W-:Y:S02]  /*1a00*/  BSSY.RECONVERGENT B2, `(.L_x_19) ;  /* 0x0000033000027945 */ /* 0x000fe40003800200 */
[----:B------:R-:W-:Y:S01]  /*1a10*/  IMAD R0, R14, -0x800000, R11 ;  /* 0xff8000000e007824 */ /* 0x000fe200078e020b */
[----:B------:R-:W-:Y:S02]  /*1a20*/  IADD3 R13, PT, PT, R13, -0x9, R14 ;  /* 0xfffffff70d0d7810 */ /* 0x000fe40007ffe00e */
[----:B------:R-:W-:-:S03]  /*1a30*/  FADD.FTZ R17, -RZ, -UR4 ;  /* 0x80000004ff117e21 */ /* 0x000fc60008010100 */
[----:B------:R-:W0:Y:S02]  /*1a40*/  MUFU.RCP R15, UR4 ;  /* 0x00000004000f7d08 */ /* 0x000e240008001000 */
[----:B0-----:R-:W-:-:S04]  /*1a50*/  FFMA R16, R15, R17, 1 ;  /* 0x3f8000000f107423 */ /* 0x001fc80000000011 */
[----:B------:R-:W-:-:S04]  /*1a60*/  FFMA R15, R15, R16, R15 ;  /* 0x000000100f0f7223 */ /* 0x000fc8000000000f */
[----:B------:R-:W-:-:S04]  /*1a70*/  FFMA R16, R0, R15, RZ ;  /* 0x0000000f00107223 */ /* 0x000fc800000000ff */
[----:B------:R-:W-:-:S04]  /*1a80*/  FFMA R11, R17, R16, R0 ;  /* 0x00000010110b7223 */ /* 0x000fc80000000000 */
[----:B------:R-:W-:-:S04]  /*1a90*/  FFMA R16, R15, R11, R16 ;  /* 0x0000000b0f107223 */ /* 0x000fc80000000010 */
[----:B------:R-:W-:-:S04]  /*1aa0*/  FFMA R17, R17, R16, R0 ;  /* 0x0000001011117223 */ /* 0x000fc80000000000 */
[----:B------:R-:W-:-:S05]  /*1ab0*/  FFMA R0, R15, R17, R16 ;  /* 0x000000110f007223 */ /* 0x000fca0000000010 */
[----:B------:R-:W-:-:S04]  /*1ac0*/  SHF.R.U32.HI R11, RZ, 0x17, R0 ;  /* 0x00000017ff0b7819 */ /* 0x000fc80000011600 */
[----:B------:R-:W-:-:S05]  /*1ad0*/  LOP3.LUT R11, R11, 0xff, RZ, 0xc0, !PT ;  /* 0x000000ff0b0b7812 */ /* 0x000fca00078ec0ff */
[----:B------:R-:W-:-:S04]  /*1ae0*/  IMAD.IADD R18, R11, 0x1, R13 ;  /* 0x000000010b127824 */ /* 0x000fc800078e020d */
[----:B------:R-:W-:-:S05]  /*1af0*/  VIADD R11, R18, 0xffffffff ;  /* 0xffffffff120b7836 */ /* 0x000fca0000000000 */
[----:B------:R-:W-:-:S13]  /*1b00*/  ISETP.GE.U32.AND P0, PT, R11, 0xfe, PT ;  /* 0x000000fe0b00780c */ /* 0x000fda0003f06070 */
[----:B------:R-:W-:Y:S05]  /*1b10*/  @!P0 BRA `(.L_x_20) ;  /* 0x0000000000808947 */ /* 0x000fea0003800000 */
[----:B------:R-:W-:-:S13]  /*1b20*/  ISETP.GT.AND P0, PT, R18, 0xfe, PT ;  /* 0x000000fe1200780c */ /* 0x000fda0003f04270 */
[----:B------:R-:W-:Y:S05]  /*1b30*/  @P0 BRA `(.L_x_21) ;  /* 0x00000000006c0947 */ /* 0x000fea0003800000 */
[----:B------:R-:W-:-:S13]  /*1b40*/  ISETP.GE.AND P0, PT, R18, 0x1, PT ;  /* 0x000000011200780c */ /* 0x000fda0003f06270 */
[----:B------:R-:W-:Y:S05]  /*1b50*/  @P0 BRA `(.L_x_22) ;  /* 0x0000000000740947 */ /* 0x000fea0003800000 */
[----:B------:R-:W-:Y:S02]  /*1b60*/  ISETP.GE.AND P0, PT, R18, -0x18, PT ;  /* 0xffffffe81200780c */ /* 0x000fe40003f06270 */
[----:B------:R-:W-:-:S11]  /*1b70*/  LOP3.LUT R0, R0, 0x80000000, RZ, 0xc0, !PT ;  /* 0x8000000000007812 */ /* 0x000fd600078ec0ff */
[----:B------:R-:W-:Y:S05]  /*1b80*/  @!P0 BRA `(.L_x_22) ;  /* 0x0000000000688947 */ /* 0x000fea0003800000 */
[CCC-:B------:R-:W-:Y:S01]  /*1b90*/  FFMA.RZ R11, R15.reuse, R17.reuse, R16.reuse ;  /* 0x000000110f0b7223 */ /* 0x1c0fe2000000c010 */
[-CC-:B------:R-:W-:Y:S01]  /*1ba0*/  FFMA.RM R14, R15, R17.reuse, R16.reuse ;  /* 0x000000110f0e7223 */ /* 0x180fe20000004010 */
[C---:B------:R-:W-:Y:S02]  /*1bb0*/  ISETP.NE.AND P2, PT, R18.reuse, RZ, PT ;  /* 0x000000ff1200720c */ /* 0x040fe40003f45270 */
[C---:B------:R-:W-:Y:S02]  /*1bc0*/  ISETP.NE.AND P1, PT, R18.reuse, RZ, PT ;  /* 0x000000ff1200720c */ /* 0x040fe40003f25270 */
[----:B------:R-:W-:Y:S01]  /*1bd0*/  LOP3.LUT R13, R11, 0x7fffff, RZ, 0xc0, !PT ;  /* 0x007fffff0b0d7812 */ /* 0x000fe200078ec0ff */
[----:B------:R-:W-:Y:S01]  /*1be0*/  FFMA.RP R11, R15, R17, R16 ;  /* 0x000000110f0b7223 */ /* 0x000fe20000008010 */
[----:B------:R-:W-:Y:S02]  /*1bf0*/  VIADD R16, R18, 0x20 ;  /* 0x0000002012107836 */ /* 0x000fe40000000000 */
[----:B------:R-:W-:Y:S01]  /*1c00*/  LOP3.LUT R13, R13, 0x800000, RZ, 0xfc, !PT ;  /* 0x008000000d0d7812 */ /* 0x000fe200078efcff */
[----:B------:R-:W-:Y:S01]  /*1c10*/  IMAD.MOV R15, RZ, RZ, -R18 ;  /* 0x000000ffff0f7224 */ /* 0x000fe200078e0a12 */
[----:B------:R-:W-:-:S02]  /*1c20*/  FSETP.NEU.FTZ.AND P0, PT, R11, R14, PT ;  /* 0x0000000e0b00720b */ /* 0x000fc40003f1d000 */
[----:B------:R-:W-:Y:S02]  /*1c30*/  SHF.L.U32 R16, R13, R16, RZ ;  /* 0x000000100d107219 */ /* 0x000fe400000006ff */
[----:B------:R-:W-:Y:S02]  /*1c40*/  SEL R14, R15, RZ, P2 ;  /* 0x000000ff0f0e7207 */ /* 0x000fe40001000000 */
[----:B------:R-:W-:Y:S02]  /*1c50*/  ISETP.NE.AND P1, PT, R16, RZ, P1 ;  /* 0x000000ff1000720c */ /* 0x000fe40000f25270 */
[----:B------:R-:W-:Y:S02]  /*1c60*/  SHF.R.U32.HI R14, RZ, R14, R13 ;  /* 0x0000000eff0e7219 */ /* 0x000fe4000001160d */
[----:B------:R-:W-:Y:S02]  /*1c70*/  PLOP3.LUT P0, PT, P0, P1, PT, 0xf8, 0x8f ;  /* 0x00000000008f781c */ /* 0x000fe40000703f70 */
[----:B------:R-:W-:-:S02]  /*1c80*/  SHF.R.U32.HI R16, RZ, 0x1, R14 ;  /* 0x00000001ff107819 */ /* 0x000fc4000001160e */
[----:B------:R-:W-:-:S04]  /*1c90*/  SEL R11, RZ, 0x1, !P0 ;  /* 0x00000001ff0b7807 */ /* 0x000fc80004000000 */
[----:B------:R-:W-:-:S04]  /*1ca0*/  LOP3.LUT R11, R11, 0x1, R16, 0xf8, !PT ;  /* 0x000000010b0b7812 */ /* 0x000fc800078ef810 */
[----:B------:R-:W-:-:S05]  /*1cb0*/  LOP3.LUT R11, R11, R14, RZ, 0xc0, !PT ;  /* 0x0000000e0b0b7212 */ /* 0x000fca00078ec0ff */
[----:B------:R-:W-:-:S05]  /*1cc0*/  IMAD.IADD R11, R16, 0x1, R11 ;  /* 0x00000001100b7824 */ /* 0x000fca00078e020b */
[----:B------:R-:W-:Y:S01]  /*1cd0*/  LOP3.LUT R0, R11, R0, RZ, 0xfc, !PT ;  /* 0x000000000b007212 */ /* 0x000fe200078efcff */
[----:B------:R-:W-:Y:S06]  /*1ce0*/  BRA `(.L_x_22) ;  /* 0x0000000000107947 */ /* 0x000fec0003800000 */
.L_x_21:
[----:B------:R-:W-:-:S04]  /*1cf0*/  LOP3.LUT R0, R0, 0x80000000, RZ, 0xc0, !PT ;  /* 0x8000000000007812 */ /* 0x000fc800078ec0ff */
[----:B------:R-:W-:Y:S01]  /*1d00*/  LOP3.LUT R0, R0, 0x7f800000, RZ, 0xfc, !PT ;  /* 0x7f80000000007812 */ /* 0x000fe200078efcff */
[----:B------:R-:W-:Y:S06]  /*1d10*/  BRA `(.L_x_22) ;  /* 0x0000000000047947 */ /* 0x000fec0003800000 */
.L_x_20:
[----:B------:R-:W-:-:S07]  /*1d20*/  IMAD R0, R13, 0x800000, R0 ;  /* 0x008000000d007824 */ /* 0x000fce00078e0200 */
.L_x_22:
[----:B------:R-:W-:Y:S05]  /*1d30*/  BSYNC.RECONVERGENT B2 ;  /* 0x0000000000027941 */ /* 0x000fea0003800200 */
.L_x_19:
[----:B------:R-:W-:Y:S05]  /*1d40*/  BRA `(.L_x_23) ;  /* 0x0000000000207947 */ /* 0x000fea0003800000 */
.L_x_18:
[----:B------:R-:W-:-:S04]  /*1d50*/  LOP3.LUT R0, R14, 0x80000000, R11, 0x48, !PT ;  /* 0x800000000e007812 */ /* 0x000fc800078e480b */
[----:B------:R-:W-:Y:S01]  /*1d60*/  LOP3.LUT R0, R0, 0x7f800000, RZ, 0xfc, !PT ;  /* 0x7f80000000007812 */ /* 0x000fe200078efcff */
[----:B------:R-:W-:Y:S06]  /*1d70*/  BRA `(.L_x_23) ;  /* 0x0000000000147947 */ /* 0x000fec0003800000 */
.L_x_17:
[----:B------:R-:W-:Y:S01]  /*1d80*/  LOP3.LUT R0, R14, 0x80000000, R11, 0x48, !PT ;  /* 0x800000000e007812 */ /* 0x000fe200078e480b */
[----:B------:R-:W-:Y:S06]  /*1d90*/  BRA `(.L_x_23) ;  /* 0x00000000000c7947 */ /* 0x000fec0003800000 */
.L_x_16:
[----:B------:R-:W0:Y:S01]  /*1da0*/  MUFU.RSQ R0, -QNAN ;  /* 0xffc0000000007908 */ /* 0x000e220000001400 */
[----:B------:R-:W-:Y:S05]  /*1db0*/  BRA `(.L_x_23) ;  /* 0x0000000000047947 */ /* 0x000fea0003800000 */
.L_x_15:
[----:B------:R-:W-:-:S07]  /*1dc0*/  FADD.FTZ R0, R0, 1000 ;  /* 0x447a000000007421 */ /* 0x000fce0000010000 */
.L_x_23:
[----:B------:R-:W-:Y:S05]  /*1dd0*/  BSYNC.RECONVERGENT B0 ;  /* 0x0000000000007941 */ /* 0x000fea0003800200 */
.L_x_12:
[----:B------:R-:W-:Y:S02]  /*1de0*/  IMAD.MOV.U32 R14, RZ, RZ, R6 ;  /* 0x000000ffff0e7224 */ /* 0x000fe400078e0006 */
[----:B------:R-:W-:-:S04]  /*1df0*/  IMAD.MOV.U32 R15, RZ, RZ, 0x0 ;  /* 0x00000000ff0f7424 */ /* 0x000fc800078e00ff */
[----:B0-----:R-:W-:Y:S05]  /*1e00*/  RET.REL.NODEC R14 `(_Z15gpu_monte_carloPfP17curandStateXORWOW) ;  /* 0xffffffe00e7c7950 */ /* 0x001fea0003c3ffff */
.L_x_24:
[----:B------:R-:W-:-:S00]  /*1e10*/  BRA `(.L_x_24) ;  /* 0xfffffffc00fc7947 */ /* 0x000fc0000383ffff */
[----:B------:R-:W-:-:S00]  /*1e20*/  NOP ;  /* 0x0000000000007918 */ /* 0x000fc00000000000 */
        /* <DEDUP_REMOVED lines=13> */
.L_x_25:


//--------------------- .nv.global.init           --------------------------
	.section	.nv.global.init,"aw",@progbits
	.align	4
.nv.global.init:
	.type		mrg32k3aM1SubSeq,@object
	.size		mrg32k3aM1SubSeq,(mrg32k3aM2SubSeq - mrg32k3aM1SubSeq)
mrg32k3aM1SubSeq:
        /*0000*/ 	.byte	0x0b, 0xcc, 0xee, 0x04, 0x73, 0x29, 0x8b, 0x6f, 0xf6, 0x53, 0x03, 0xf6, 0x23, 0xf6, 0xea, 0xda
        /* <DEDUP_REMOVED lines=125> */
	.type		mrg32k3aM2SubSeq,@object
	.size		mrg32k3aM2SubSeq,(mrg32k3aM1 - mrg32k3aM2SubSeq)
mrg32k3aM2SubSeq:
        /* <DEDUP_REMOVED lines=126> */
	.type		mrg32k3aM1,@object
	.size		mrg32k3aM1,(mrg32k3aM1Seq - mrg32k3aM1)
mrg32k3aM1:
        /* <DEDUP_REMOVED lines=144> */
	.type		mrg32k3aM1Seq,@object
	.size		mrg32k3aM1Seq,(mrg32k3aM2 - mrg32k3aM1Seq)
mrg32k3aM1Seq:
        /* <DEDUP_REMOVED lines=144> */
	.type		mrg32k3aM2,@object
	.size		mrg32k3aM2,(mrg32k3aM2Seq - mrg32k3aM2)
mrg32k3aM2:
        /* <DEDUP_REMOVED lines=144> */
	.type		mrg32k3aM2Seq,@object
	.size		mrg32k3aM2Seq,(precalc_xorwow_matrix - mrg32k3aM2Seq)
mrg32k3aM2Seq:
        /* <DEDUP_REMOVED lines=144> */
	.type		precalc_xorwow_matrix,@object
	.size		precalc_xorwow_matrix,(precalc_xorwow_offset_matrix - precalc_xorwow_matrix)
precalc_xorwow_matrix:
        /* <DEDUP_REMOVED lines=6400> */
	.type		precalc_xorwow_offset_matrix,@object
	.size		precalc_xorwow_offset_matrix,(.L_1 - precalc_xorwow_offset_matrix)
precalc_xorwow_offset_matrix:
        /* <DEDUP_REMOVED lines=6400> */
.L_1:


//--------------------- .nv.shared.reserved.0     --------------------------
	.section	.nv.shared.reserved.0,"aw",@nobits
	.weak		__nv_reservedSMEM_offset_0_alias
	.size		__nv_reservedSMEM_offset_0_alias, 0, 64
	.other		__nv_reservedSMEM_offset_0_alias,@"STO_CUDA_RESERVED_SHARED STV_DEFAULT"
__nv_reservedSMEM_offset_0_alias:
	.zero		0
	.zero		64


//--------------------- .nv.constant0._Z15gpu_monte_carloPfP17curandStateXORWOW --------------------------
	.section	.nv.constant0._Z15gpu_monte_carloPfP17curandStateXORWOW,"a",@progbits
	.sectionflags	@""
	.align	4
.nv.constant0._Z15gpu_monte_carloPfP17curandStateXORWOW:
	.zero		912


//--------------------- SYMBOLS --------------------------

	.type		.nv.reservedSmem.offset0,@object
	.size		.nv.reservedSmem.offset0,0x4
